//
// Generated by NVIDIA NVVM Compiler
//
// Compiler Build ID: CL-36424714
// Cuda compilation tools, release 13.0, V13.0.88
// Based on NVVM 20.0.0
//

.version 9.0
.target sm_100
.address_size 64

	// .globl	_Z12setup_kernelP17curandStateXORWOW
.global .align 4 .b8 precalc_xorwow_matrix[102400];
.global .align 4 .b8 precalc_xorwow_offset_matrix[102400];
.global .align 4 .b8 mrg32k3aM1[2304];
.global .align 4 .b8 mrg32k3aM2[2304];
.global .align 4 .b8 mrg32k3aM1SubSeq[2016];
.global .align 4 .b8 mrg32k3aM2SubSeq[2016];
.global .align 4 .b8 mrg32k3aM1Seq[2304];
.global .align 4 .b8 mrg32k3aM2Seq[2304];
.const .align 8 .b8 __cr_lgamma_table[72];

.visible .entry _Z12setup_kernelP17curandStateXORWOW(
	.param .u64 .ptr .align 1 _Z12setup_kernelP17curandStateXORWOW_param_0
)
{
	.reg .pred 	%p<24>;
	.reg .b32 	%r<406>;
	.reg .b64 	%rd<18>;

	ld.param.u64 	%rd8, [_Z12setup_kernelP17curandStateXORWOW_param_0];
	cvta.to.global.u64 	%rd9, %rd8;
	mov.u32 	%r182, %tid.x;
	mov.u32 	%r183, %ctaid.x;
	shl.b32 	%r184, %r183, 6;
	add.s32 	%r185, %r184, %r182;
	cvt.s64.s32 	%rd17, %r185;
	mul.wide.s32 	%rd10, %r185, 48;
	add.s64 	%rd2, %rd9, %rd10;
	mov.b32 	%r186, 1593684748;
	mov.b32 	%r187, 832094735;
	st.global.v2.u32 	[%rd2], {%r187, %r186};
	mov.b32 	%r188, -123459836;
	mov.b32 	%r189, 1111207954;
	st.global.v2.u32 	[%rd2+8], {%r189, %r188};
	mov.b32 	%r190, 1476011280;
	mov.b32 	%r191, -589760388;
	st.global.v2.u32 	[%rd2+16], {%r191, %r190};
	setp.eq.s32 	%p1, %r185, 0;
	@%p1 bra 	$L__BB0_42;
	mov.b32 	%r312, 0;
	mov.u64 	%rd12, precalc_xorwow_matrix;
$L__BB0_2:
	and.b64  	%rd4, %rd17, 3;
	setp.eq.s64 	%p2, %rd4, 0;
	@%p2 bra 	$L__BB0_41;
	mul.wide.u32 	%rd11, %r312, 3200;
	add.s64 	%rd5, %rd12, %rd11;
	cvt.u32.u64 	%r2, %rd4;
	mov.b32 	%r313, 0;
$L__BB0_4:
	mov.b32 	%r326, 0;
	mov.u32 	%r327, %r326;
	mov.u32 	%r328, %r326;
	mov.u32 	%r329, %r326;
	mov.u32 	%r330, %r326;
	mov.u32 	%r319, %r326;
$L__BB0_5:
	mul.wide.u32 	%rd13, %r319, 4;
	add.s64 	%rd14, %rd2, %rd13;
	ld.global.u32 	%r10, [%rd14+4];
	shl.b32 	%r11, %r319, 5;
	mov.b32 	%r325, 0;
$L__BB0_6:
	.pragma "nounroll";
	shr.u32 	%r196, %r10, %r325;
	and.b32  	%r197, %r196, 1;
	setp.eq.b32 	%p3, %r197, 1;
	not.pred 	%p4, %p3;
	add.s32 	%r198, %r11, %r325;
	mul.lo.s32 	%r199, %r198, 5;
	mul.wide.u32 	%rd15, %r199, 4;
	add.s64 	%rd6, %rd5, %rd15;
	@%p4 bra 	$L__BB0_8;
	ld.global.u32 	%r200, [%rd6];
	xor.b32  	%r330, %r330, %r200;
	ld.global.u32 	%r201, [%rd6+4];
	xor.b32  	%r329, %r329, %r201;
	ld.global.u32 	%r202, [%rd6+8];
	xor.b32  	%r328, %r328, %r202;
	ld.global.u32 	%r203, [%rd6+12];
	xor.b32  	%r327, %r327, %r203;
	ld.global.u32 	%r204, [%rd6+16];
	xor.b32  	%r326, %r326, %r204;
$L__BB0_8:
	and.b32  	%r206, %r196, 2;
	setp.eq.s32 	%p5, %r206, 0;
	@%p5 bra 	$L__BB0_10;
	ld.global.u32 	%r207, [%rd6+20];
	xor.b32  	%r330, %r330, %r207;
	ld.global.u32 	%r208, [%rd6+24];
	xor.b32  	%r329, %r329, %r208;
	ld.global.u32 	%r209, [%rd6+28];
	xor.b32  	%r328, %r328, %r209;
	ld.global.u32 	%r210, [%rd6+32];
	xor.b32  	%r327, %r327, %r210;
	ld.global.u32 	%r211, [%rd6+36];
	xor.b32  	%r326, %r326, %r211;
$L__BB0_10:
	and.b32  	%r213, %r196, 4;
	setp.eq.s32 	%p6, %r213, 0;
	@%p6 bra 	$L__BB0_12;
	ld.global.u32 	%r214, [%rd6+40];
	xor.b32  	%r330, %r330, %r214;
	ld.global.u32 	%r215, [%rd6+44];
	xor.b32  	%r329, %r329, %r215;
	ld.global.u32 	%r216, [%rd6+48];
	xor.b32  	%r328, %r328, %r216;
	ld.global.u32 	%r217, [%rd6+52];
	xor.b32  	%r327, %r327, %r217;
	ld.global.u32 	%r218, [%rd6+56];
	xor.b32  	%r326, %r326, %r218;
$L__BB0_12:
	and.b32  	%r220, %r196, 8;
	setp.eq.s32 	%p7, %r220, 0;
	@%p7 bra 	$L__BB0_14;
	ld.global.u32 	%r221, [%rd6+60];
	xor.b32  	%r330, %r330, %r221;
	ld.global.u32 	%r222, [%rd6+64];
	xor.b32  	%r329, %r329, %r222;
	ld.global.u32 	%r223, [%rd6+68];
	xor.b32  	%r328, %r328, %r223;
	ld.global.u32 	%r224, [%rd6+72];
	xor.b32  	%r327, %r327, %r224;
	ld.global.u32 	%r225, [%rd6+76];
	xor.b32  	%r326, %r326, %r225;
$L__BB0_14:
	and.b32  	%r227, %r196, 16;
	setp.eq.s32 	%p8, %r227, 0;
	@%p8 bra 	$L__BB0_16;
	ld.global.u32 	%r228, [%rd6+80];
	xor.b32  	%r330, %r330, %r228;
	ld.global.u32 	%r229, [%rd6+84];
	xor.b32  	%r329, %r329, %r229;
	ld.global.u32 	%r230, [%rd6+88];
	xor.b32  	%r328, %r328, %r230;
	ld.global.u32 	%r231, [%rd6+92];
	xor.b32  	%r327, %r327, %r231;
	ld.global.u32 	%r232, [%rd6+96];
	xor.b32  	%r326, %r326, %r232;
$L__BB0_16:
	and.b32  	%r234, %r196, 32;
	setp.eq.s32 	%p9, %r234, 0;
	@%p9 bra 	$L__BB0_18;
	ld.global.u32 	%r235, [%rd6+100];
	xor.b32  	%r330, %r330, %r235;
	ld.global.u32 	%r236, [%rd6+104];
	xor.b32  	%r329, %r329, %r236;
	ld.global.u32 	%r237, [%rd6+108];
	xor.b32  	%r328, %r328, %r237;
	ld.global.u32 	%r238, [%rd6+112];
	xor.b32  	%r327, %r327, %r238;
	ld.global.u32 	%r239, [%rd6+116];
	xor.b32  	%r326, %r326, %r239;
$L__BB0_18:
	and.b32  	%r241, %r196, 64;
	setp.eq.s32 	%p10, %r241, 0;
	@%p10 bra 	$L__BB0_20;
	ld.global.u32 	%r242, [%rd6+120];
	xor.b32  	%r330, %r330, %r242;
	ld.global.u32 	%r243, [%rd6+124];
	xor.b32  	%r329, %r329, %r243;
	ld.global.u32 	%r244, [%rd6+128];
	xor.b32  	%r328, %r328, %r244;
	ld.global.u32 	%r245, [%rd6+132];
	xor.b32  	%r327, %r327, %r245;
	ld.global.u32 	%r246, [%rd6+136];
	xor.b32  	%r326, %r326, %r246;
$L__BB0_20:
	and.b32  	%r248, %r196, 128;
	setp.eq.s32 	%p11, %r248, 0;
	@%p11 bra 	$L__BB0_22;
	ld.global.u32 	%r249, [%rd6+140];
	xor.b32  	%r330, %r330, %r249;
	ld.global.u32 	%r250, [%rd6+144];
	xor.b32  	%r329, %r329, %r250;
	ld.global.u32 	%r251, [%rd6+148];
	xor.b32  	%r328, %r328, %r251;
	ld.global.u32 	%r252, [%rd6+152];
	xor.b32  	%r327, %r327, %r252;
	ld.global.u32 	%r253, [%rd6+156];
	xor.b32  	%r326, %r326, %r253;
$L__BB0_22:
	and.b32  	%r255, %r196, 256;
	setp.eq.s32 	%p12, %r255, 0;
	@%p12 bra 	$L__BB0_24;
	ld.global.u32 	%r256, [%rd6+160];
	xor.b32  	%r330, %r330, %r256;
	ld.global.u32 	%r257, [%rd6+164];
	xor.b32  	%r329, %r329, %r257;
	ld.global.u32 	%r258, [%rd6+168];
	xor.b32  	%r328, %r328, %r258;
	ld.global.u32 	%r259, [%rd6+172];
	xor.b32  	%r327, %r327, %r259;
	ld.global.u32 	%r260, [%rd6+176];
	xor.b32  	%r326, %r326, %r260;
$L__BB0_24:
	and.b32  	%r262, %r196, 512;
	setp.eq.s32 	%p13, %r262, 0;
	@%p13 bra 	$L__BB0_26;
	ld.global.u32 	%r263, [%rd6+180];
	xor.b32  	%r330, %r330, %r263;
	ld.global.u32 	%r264, [%rd6+184];
	xor.b32  	%r329, %r329, %r264;
	ld.global.u32 	%r265, [%rd6+188];
	xor.b32  	%r328, %r328, %r265;
	ld.global.u32 	%r266, [%rd6+192];
	xor.b32  	%r327, %r327, %r266;
	ld.global.u32 	%r267, [%rd6+196];
	xor.b32  	%r326, %r326, %r267;
$L__BB0_26:
	and.b32  	%r269, %r196, 1024;
	setp.eq.s32 	%p14, %r269, 0;
	@%p14 bra 	$L__BB0_28;
	ld.global.u32 	%r270, [%rd6+200];
	xor.b32  	%r330, %r330, %r270;
	ld.global.u32 	%r271, [%rd6+204];
	xor.b32  	%r329, %r329, %r271;
	ld.global.u32 	%r272, [%rd6+208];
	xor.b32  	%r328, %r328, %r272;
	ld.global.u32 	%r273, [%rd6+212];
	xor.b32  	%r327, %r327, %r273;
	ld.global.u32 	%r274, [%rd6+216];
	xor.b32  	%r326, %r326, %r274;
$L__BB0_28:
	and.b32  	%r276, %r196, 2048;
	setp.eq.s32 	%p15, %r276, 0;
	@%p15 bra 	$L__BB0_30;
	ld.global.u32 	%r277, [%rd6+220];
	xor.b32  	%r330, %r330, %r277;
	ld.global.u32 	%r278, [%rd6+224];
	xor.b32  	%r329, %r329, %r278;
	ld.global.u32 	%r279, [%rd6+228];
	xor.b32  	%r328, %r328, %r279;
	ld.global.u32 	%r280, [%rd6+232];
	xor.b32  	%r327, %r327, %r280;
	ld.global.u32 	%r281, [%rd6+236];
	xor.b32  	%r326, %r326, %r281;
$L__BB0_30:
	and.b32  	%r283, %r196, 4096;
	setp.eq.s32 	%p16, %r283, 0;
	@%p16 bra 	$L__BB0_32;
	ld.global.u32 	%r284, [%rd6+240];
	xor.b32  	%r330, %r330, %r284;
	ld.global.u32 	%r285, [%rd6+244];
	xor.b32  	%r329, %r329, %r285;
	ld.global.u32 	%r286, [%rd6+248];
	xor.b32  	%r328, %r328, %r286;
	ld.global.u32 	%r287, [%rd6+252];
	xor.b32  	%r327, %r327, %r287;
	ld.global.u32 	%r288, [%rd6+256];
	xor.b32  	%r326, %r326, %r288;
$L__BB0_32:
	and.b32  	%r290, %r196, 8192;
	setp.eq.s32 	%p17, %r290, 0;
	@%p17 bra 	$L__BB0_34;
	ld.global.u32 	%r291, [%rd6+260];
	xor.b32  	%r330, %r330, %r291;
	ld.global.u32 	%r292, [%rd6+264];
	xor.b32  	%r329, %r329, %r292;
	ld.global.u32 	%r293, [%rd6+268];
	xor.b32  	%r328, %r328, %r293;
	ld.global.u32 	%r294, [%rd6+272];
	xor.b32  	%r327, %r327, %r294;
	ld.global.u32 	%r295, [%rd6+276];
	xor.b32  	%r326, %r326, %r295;
$L__BB0_34:
	and.b32  	%r297, %r196, 16384;
	setp.eq.s32 	%p18, %r297, 0;
	@%p18 bra 	$L__BB0_36;
	ld.global.u32 	%r298, [%rd6+280];
	xor.b32  	%r330, %r330, %r298;
	ld.global.u32 	%r299, [%rd6+284];
	xor.b32  	%r329, %r329, %r299;
	ld.global.u32 	%r300, [%rd6+288];
	xor.b32  	%r328, %r328, %r300;
	ld.global.u32 	%r301, [%rd6+292];
	xor.b32  	%r327, %r327, %r301;
	ld.global.u32 	%r302, [%rd6+296];
	xor.b32  	%r326, %r326, %r302;
$L__BB0_36:
	and.b32  	%r304, %r196, 32768;
	setp.eq.s32 	%p19, %r304, 0;
	@%p19 bra 	$L__BB0_38;
	ld.global.u32 	%r305, [%rd6+300];
	xor.b32  	%r330, %r330, %r305;
	ld.global.u32 	%r306, [%rd6+304];
	xor.b32  	%r329, %r329, %r306;
	ld.global.u32 	%r307, [%rd6+308];
	xor.b32  	%r328, %r328, %r307;
	ld.global.u32 	%r308, [%rd6+312];
	xor.b32  	%r327, %r327, %r308;
	ld.global.u32 	%r309, [%rd6+316];
	xor.b32  	%r326, %r326, %r309;
$L__BB0_38:
	add.s32 	%r325, %r325, 16;
	setp.ne.s32 	%p20, %r325, 32;
	@%p20 bra 	$L__BB0_6;
	mad.lo.s32 	%r310, %r319, -31, %r11;
	add.s32 	%r319, %r310, 1;
	setp.ne.s32 	%p21, %r319, 5;
	@%p21 bra 	$L__BB0_5;
	st.global.u32 	[%rd2+4], %r330;
	st.global.u32 	[%rd2+8], %r329;
	st.global.u32 	[%rd2+12], %r328;
	st.global.u32 	[%rd2+16], %r327;
	st.global.u32 	[%rd2+20], %r326;
	add.s32 	%r313, %r313, 1;
	setp.lt.u32 	%p22, %r313, %r2;
	@%p22 bra 	$L__BB0_4;
$L__BB0_41:
	shr.u64 	%rd7, %rd17, 2;
	add.s32 	%r312, %r312, 1;
	setp.gt.u64 	%p23, %rd17, 3;
	mov.u64 	%rd17, %rd7;
	@%p23 bra 	$L__BB0_2;
$L__BB0_42:
	mov.b32 	%r311, 0;
	st.global.v2.u32 	[%rd2+24], {%r311, %r311};
	st.global.u32 	[%rd2+32], %r311;
	mov.b64 	%rd16, 0;
	st.global.u64 	[%rd2+40], %rd16;
	ret;

}
	// .globl	_Z15generate_kernelP17curandStateXORWOWPj
.visible .entry _Z15generate_kernelP17curandStateXORWOWPj(
	.param .u64 .ptr .align 1 _Z15generate_kernelP17curandStateXORWOWPj_param_0,
	.param .u64 .ptr .align 1 _Z15generate_kernelP17curandStateXORWOWPj_param_1
)
{
	.reg .pred 	%p<2>;
	.reg .b32 	%r<201>;
	.reg .b32 	%f<2>;
	.reg .b64 	%rd<9>;
	.reg .b64 	%fd<2>;

	ld.param.u64 	%rd3, [_Z15generate_kernelP17curandStateXORWOWPj_param_0];
	ld.param.u64 	%rd2, [_Z15generate_kernelP17curandStateXORWOWPj_param_1];
	cvta.to.global.u64 	%rd4, %rd3;
	mov.u32 	%r30, %tid.x;
	mov.u32 	%r31, %ctaid.x;
	shl.b32 	%r32, %r31, 6;
	add.s32 	%r1, %r32, %r30;
	mul.wide.s32 	%rd5, %r1, 48;
	add.s64 	%rd1, %rd4, %rd5;
	ld.global.v2.u32 	{%r2, %r196}, [%rd1];
	ld.global.v2.u32 	{%r197, %r198}, [%rd1+8];
	ld.global.v2.u32 	{%r199, %r200}, [%rd1+16];
	ld.global.v2.u32 	{%r8, %r9}, [%rd1+24];
	ld.global.f32 	%f1, [%rd1+32];
	ld.global.f64 	%fd1, [%rd1+40];
	neg.s32 	%r192, %r2;
	mov.b32 	%r193, 0;
	mov.u32 	%r194, %r193;
	mov.u32 	%r195, %r2;
$L__BB1_1:
	shr.u32 	%r33, %r196, 2;
	xor.b32  	%r34, %r33, %r196;
	shl.b32 	%r35, %r200, 4;
	shl.b32 	%r36, %r34, 1;
	xor.b32  	%r37, %r35, %r36;
	xor.b32  	%r38, %r37, %r200;
	xor.b32  	%r39, %r38, %r34;
	shr.u32 	%r40, %r197, 2;
	xor.b32  	%r41, %r40, %r197;
	shl.b32 	%r42, %r39, 4;
	shl.b32 	%r43, %r41, 1;
	xor.b32  	%r44, %r42, %r43;
	xor.b32  	%r45, %r44, %r39;
	xor.b32  	%r46, %r45, %r41;
	add.s32 	%r47, %r46, %r195;
	and.b32  	%r48, %r47, 1;
	shr.u32 	%r49, %r198, 2;
	xor.b32  	%r50, %r49, %r198;
	shl.b32 	%r51, %r46, 4;
	shl.b32 	%r52, %r50, 1;
	xor.b32  	%r53, %r51, %r52;
	xor.b32  	%r54, %r53, %r46;
	xor.b32  	%r55, %r54, %r50;
	sub.s32 	%r56, %r195, %r55;
	or.b32  	%r57, %r56, -2;
	sub.s32 	%r58, %r195, %r39;
	or.b32  	%r59, %r58, -2;
	add.s32 	%r60, %r194, %r48;
	sub.s32 	%r61, %r59, %r60;
	add.s32 	%r62, %r57, %r61;
	shr.u32 	%r63, %r199, 2;
	xor.b32  	%r64, %r63, %r199;
	shl.b32 	%r65, %r55, 4;
	shl.b32 	%r66, %r64, 1;
	xor.b32  	%r67, %r65, %r66;
	xor.b32  	%r68, %r67, %r55;
	xor.b32  	%r69, %r68, %r64;
	add.s32 	%r70, %r69, %r195;
	and.b32  	%r71, %r70, 1;
	sub.s32 	%r72, %r71, %r62;
	shr.u32 	%r73, %r200, 2;
	xor.b32  	%r74, %r73, %r200;
	shl.b32 	%r75, %r69, 4;
	shl.b32 	%r76, %r74, 1;
	xor.b32  	%r77, %r75, %r76;
	xor.b32  	%r78, %r77, %r69;
	xor.b32  	%r79, %r78, %r74;
	add.s32 	%r80, %r192, -1;
	add.s32 	%r81, %r79, %r80;
	and.b32  	%r82, %r81, 1;
	add.s32 	%r83, %r72, %r82;
	shr.u32 	%r84, %r39, 2;
	xor.b32  	%r85, %r84, %r39;
	shl.b32 	%r86, %r79, 4;
	shl.b32 	%r87, %r85, 1;
	xor.b32  	%r88, %r86, %r87;
	xor.b32  	%r89, %r88, %r79;
	xor.b32  	%r90, %r89, %r85;
	add.s32 	%r91, %r90, %r195;
	and.b32  	%r92, %r91, 1;
	add.s32 	%r93, %r83, %r92;
	shr.u32 	%r94, %r46, 2;
	xor.b32  	%r95, %r94, %r46;
	shl.b32 	%r96, %r90, 4;
	shl.b32 	%r97, %r95, 1;
	xor.b32  	%r98, %r96, %r97;
	xor.b32  	%r99, %r98, %r90;
	xor.b32  	%r100, %r99, %r95;
	shr.u32 	%r101, %r55, 2;
	xor.b32  	%r102, %r101, %r55;
	shl.b32 	%r103, %r100, 4;
	shl.b32 	%r104, %r102, 1;
	xor.b32  	%r105, %r103, %r104;
	xor.b32  	%r106, %r105, %r100;
	xor.b32  	%r107, %r106, %r102;
	add.s32 	%r108, %r107, %r195;
	and.b32  	%r109, %r108, 1;
	add.s32 	%r110, %r93, %r109;
	shr.u32 	%r111, %r69, 2;
	xor.b32  	%r112, %r111, %r69;
	shl.b32 	%r113, %r107, 4;
	shl.b32 	%r114, %r112, 1;
	xor.b32  	%r115, %r113, %r114;
	xor.b32  	%r116, %r115, %r107;
	xor.b32  	%r117, %r116, %r112;
	add.s32 	%r118, %r117, %r80;
	and.b32  	%r119, %r118, 1;
	shr.u32 	%r120, %r79, 2;
	xor.b32  	%r121, %r120, %r79;
	shl.b32 	%r122, %r117, 4;
	shl.b32 	%r123, %r121, 1;
	xor.b32  	%r124, %r122, %r123;
	xor.b32  	%r125, %r124, %r117;
	xor.b32  	%r126, %r125, %r121;
	add.s32 	%r127, %r126, %r195;
	and.b32  	%r128, %r127, 1;
	shr.u32 	%r129, %r90, 2;
	xor.b32  	%r130, %r129, %r90;
	shl.b32 	%r131, %r126, 4;
	shl.b32 	%r132, %r130, 1;
	xor.b32  	%r133, %r131, %r132;
	xor.b32  	%r134, %r133, %r126;
	xor.b32  	%r135, %r134, %r130;
	sub.s32 	%r136, %r195, %r135;
	or.b32  	%r137, %r136, -2;
	sub.s32 	%r138, %r195, %r100;
	or.b32  	%r139, %r138, -2;
	add.s32 	%r140, %r110, %r119;
	add.s32 	%r141, %r140, %r128;
	sub.s32 	%r142, %r139, %r141;
	add.s32 	%r143, %r142, %r137;
	shr.u32 	%r144, %r100, 2;
	xor.b32  	%r145, %r144, %r100;
	shl.b32 	%r146, %r135, 4;
	shl.b32 	%r147, %r145, 1;
	xor.b32  	%r148, %r146, %r147;
	xor.b32  	%r149, %r148, %r135;
	xor.b32  	%r196, %r149, %r145;
	add.s32 	%r150, %r196, %r195;
	and.b32  	%r151, %r150, 1;
	sub.s32 	%r152, %r151, %r143;
	shr.u32 	%r153, %r107, 2;
	xor.b32  	%r154, %r153, %r107;
	shl.b32 	%r155, %r196, 4;
	shl.b32 	%r156, %r154, 1;
	xor.b32  	%r157, %r155, %r156;
	xor.b32  	%r158, %r157, %r196;
	xor.b32  	%r197, %r158, %r154;
	add.s32 	%r159, %r197, %r80;
	and.b32  	%r160, %r159, 1;
	add.s32 	%r161, %r152, %r160;
	shr.u32 	%r162, %r117, 2;
	xor.b32  	%r163, %r162, %r117;
	shl.b32 	%r164, %r197, 4;
	shl.b32 	%r165, %r163, 1;
	xor.b32  	%r166, %r164, %r165;
	xor.b32  	%r167, %r166, %r197;
	xor.b32  	%r198, %r167, %r163;
	add.s32 	%r168, %r198, %r195;
	and.b32  	%r169, %r168, 1;
	add.s32 	%r170, %r161, %r169;
	shr.u32 	%r171, %r126, 2;
	xor.b32  	%r172, %r171, %r126;
	shl.b32 	%r173, %r198, 4;
	shl.b32 	%r174, %r172, 1;
	xor.b32  	%r175, %r173, %r174;
	xor.b32  	%r176, %r175, %r198;
	xor.b32  	%r199, %r176, %r172;
	add.s32 	%r177, %r199, %r80;
	and.b32  	%r178, %r177, 1;
	add.s32 	%r179, %r170, %r178;
	shr.u32 	%r180, %r135, 2;
	xor.b32  	%r181, %r180, %r135;
	shl.b32 	%r182, %r199, 4;
	shl.b32 	%r183, %r181, 1;
	xor.b32  	%r184, %r182, %r183;
	xor.b32  	%r185, %r184, %r199;
	xor.b32  	%r200, %r185, %r181;
	add.s32 	%r186, %r200, %r195;
	and.b32  	%r187, %r186, 1;
	add.s32 	%r188, %r179, %r187;
	add.s32 	%r195, %r195, 5798992;
	add.s32 	%r194, %r188, -4;
	add.s32 	%r193, %r193, 16;
	add.s32 	%r192, %r192, -5798992;
	setp.ne.s32 	%p1, %r193, 10000;
	@%p1 bra 	$L__BB1_1;
	add.s32 	%r189, %r2, -670597296;
	cvta.to.global.u64 	%rd6, %rd2;
	st.global.v2.u32 	[%rd1], {%r189, %r196};
	st.global.v2.u32 	[%rd1+8], {%r197, %r198};
	st.global.v2.u32 	[%rd1+16], {%r199, %r200};
	st.global.v2.u32 	[%rd1+24], {%r8, %r9};
	st.global.f32 	[%rd1+32], %f1;
	st.global.f64 	[%rd1+40], %fd1;
	mul.wide.s32 	%rd7, %r1, 4;
	add.s64 	%rd8, %rd6, %rd7;
	ld.global.u32 	%r190, [%rd8];
	add.s32 	%r191, %r190, %r194;
	st.global.u32 	[%rd8], %r191;
	ret;

}


// ===== COMPILED SASS (sm_100) =====

	.target	sm_100

	.elftype	@"ET_EXEC"


//--------------------- .note.nv.tkinfo           --------------------------
	.section	.note.nv.tkinfo,"",@"SHT_NOTE"
	.sectionflags	@"SHF_NOTE_NV_TKINFO"
	.tkinfo
        /*0018*/ 	.word	0x00000002
        /*0030*/ 	.string	""
        /*0030*/ 	.string	"ptxas"
        /*0030*/ 	.string	"Cuda compilation tools, release 13.0, V13.0.88"
        /*0030*/ 	.string	"Build cuda_13.0.r13.0/compiler.36424714_0"
        /*0030*/ 	.string	"-arch sm_100 -m 64 "



//--------------------- .note.nv.cuinfo           --------------------------
	.section	.note.nv.cuinfo,"",@"SHT_NOTE"
	.sectionflags	@"SHF_NOTE_NV_CUINFO"
        /*0018*/ 	.short	0x0002
        /*001a*/ 	.short	0x0064
        /*001c*/ 	.short	0x0082
	.zero		2


//--------------------- .nv.info                  --------------------------
	.section	.nv.info,"",@"SHT_CUDA_INFO"
	.align	4


	//----- nvinfo : EIATTR_REGCOUNT
	.align		4
        /*0000*/ 	.byte	0x04, 0x2f
        /*0002*/ 	.short	(.L_10 - .L_9)
	.align		4
.L_9:
        /*0004*/ 	.word	index@(_Z12setup_kernelP17curandStateXORWOW)
        /*0008*/ 	.word	0x00000020


	//----- nvinfo : EIATTR_FRAME_SIZE
	.align		4
.L_10:
        /*000c*/ 	.byte	0x04, 0x11
        /*000e*/ 	.short	(.L_12 - .L_11)
	.align		4
.L_11:
        /*0010*/ 	.word	index@(_Z12setup_kernelP17curandStateXORWOW)
        /*0014*/ 	.word	0x00000000


	//----- nvinfo : EIATTR_REGCOUNT
	.align		4
.L_12:
        /*0018*/ 	.byte	0x04, 0x2f
        /*001a*/ 	.short	(.L_14 - .L_13)
	.align		4
.L_13:
        /*001c*/ 	.word	index@(_Z15generate_kernelP17curandStateXORWOWPj)
        /*0020*/ 	.word	0x00000020


	//----- nvinfo : EIATTR_FRAME_SIZE
	.align		4
.L_14:
        /*0024*/ 	.byte	0x04, 0x11
        /*0026*/ 	.short	(.L_16 - .L_15)
	.align		4
.L_15:
        /*0028*/ 	.word	index@(_Z15generate_kernelP17curandStateXORWOWPj)
        /*002c*/ 	.word	0x00000000


	//----- nvinfo : EIATTR_MIN_STACK_SIZE
	.align		4
.L_16:
        /*0030*/ 	.byte	0x04, 0x12
        /*0032*/ 	.short	(.L_18 - .L_17)
	.align		4
.L_17:
        /*0034*/ 	.word	index@(_Z15generate_kernelP17curandStateXORWOWPj)
        /*0038*/ 	.word	0x00000000


	//----- nvinfo : EIATTR_MIN_STACK_SIZE
	.align		4
.L_18:
        /*003c*/ 	.byte	0x04, 0x12
        /*003e*/ 	.short	(.L_20 - .L_19)
	.align		4
.L_19:
        /*0040*/ 	.word	index@(_Z12setup_kernelP17curandStateXORWOW)
        /*0044*/ 	.word	0x00000000
.L_20:


//--------------------- .nv.compat                --------------------------
	.section	.nv.compat,"",@"SHT_CUDA_COMPAT_INFO"
	.align	4
        /*0000*/ 	.byte	0x02, 0x09, 0x00, 0x00, 0x02, 0x02, 0x01, 0x00, 0x02, 0x05, 0x05, 0x00, 0x03, 0x07, 0x01, 0x01
        /*0010*/ 	.byte	0x02, 0x03, 0x00, 0x00, 0x02, 0x06, 0x01, 0x00, 0x04, 0x0b, 0x08, 0x00, 0x09, 0x00, 0x00, 0x00
        /*0020*/ 	.byte	0x00, 0x00, 0x00, 0x00


//--------------------- .nv.info._Z15generate_kernelP17curandStateXORWOWPj --------------------------
	.section	.nv.info._Z15generate_kernelP17curandStateXORWOWPj,"",@"SHT_CUDA_INFO"
	.sectionflags	@""
	.align	4


	//----- nvinfo : EIATTR_CUDA_API_VERSION
	.align		4
        /*0000*/ 	.byte	0x04, 0x37
        /*0002*/ 	.short	(.L_22 - .L_21)
.L_21:
        /*0004*/ 	.word	0x00000082


	//----- nvinfo : EIATTR_KPARAM_INFO
	.align		4
.L_22:
        /*0008*/ 	.byte	0x04, 0x17
        /*000a*/ 	.short	(.L_24 - .L_23)
.L_23:
        /*000c*/ 	.word	0x00000000
        /*0010*/ 	.short	0x0001
        /*0012*/ 	.short	0x0008
        /*0014*/ 	.byte	0x00, 0xf5, 0x21, 0x00


	//----- nvinfo : EIATTR_KPARAM_INFO
	.align		4
.L_24:
        /*0018*/ 	.byte	0x04, 0x17
        /*001a*/ 	.short	(.L_26 - .L_25)
.L_25:
        /*001c*/ 	.word	0x00000000
        /*0020*/ 	.short	0x0000
        /*0022*/ 	.short	0x0000
        /*0024*/ 	.byte	0x00, 0xf5, 0x21, 0x00


	//----- nvinfo : EIATTR_SPARSE_MMA_MASK
	.align		4
.L_26:
        /*0028*/ 	.byte	0x03, 0x50
        /*002a*/ 	.short	0x0000


	//----- nvinfo : EIATTR_MAXREG_COUNT
	.align		4
        /*002c*/ 	.byte	0x03, 0x1b
        /*002e*/ 	.short	0x00ff


	//----- nvinfo : EIATTR_MERCURY_ISA_VERSION
	.align		4
        /*0030*/ 	.byte	0x03, 0x5f
        /*0032*/ 	.short	0x0101


	//----- nvinfo : EIATTR_VRC_CTA_INIT_COUNT
	.align		4
        /*0034*/ 	.byte	0x02, 0x4a
	.zero		1
	.zero		1


	//----- nvinfo : EIATTR_EXIT_INSTR_OFFSETS
	.align		4
        /*0038*/ 	.byte	0x04, 0x1c
        /*003a*/ 	.short	(.L_28 - .L_27)


	//   ....[0]....
.L_27:
        /*003c*/ 	.word	0x00000ad0


	//----- nvinfo : EIATTR_CBANK_PARAM_SIZE
	.align		4
.L_28:
        /*0040*/ 	.byte	0x03, 0x19
        /*0042*/ 	.short	0x0010


	//----- nvinfo : EIATTR_PARAM_CBANK
	.align		4
        /*0044*/ 	.byte	0x04, 0x0a
        /*0046*/ 	.short	(.L_30 - .L_29)
	.align		4
.L_29:
        /*0048*/ 	.word	index@(.nv.constant0._Z15generate_kernelP17curandStateXORWOWPj)
        /*004c*/ 	.short	0x0380
        /*004e*/ 	.short	0x0010


	//----- nvinfo : EIATTR_SW_WAR
	.align		4
.L_30:
        /*0050*/ 	.byte	0x04, 0x36
        /*0052*/ 	.short	(.L_32 - .L_31)
.L_31:
        /*0054*/ 	.word	0x00000008
.L_32:


//--------------------- .nv.info._Z12setup_kernelP17curandStateXORWOW --------------------------
	.section	.nv.info._Z12setup_kernelP17curandStateXORWOW,"",@"SHT_CUDA_INFO"
	.sectionflags	@""
	.align	4


	//----- nvinfo : EIATTR_CUDA_API_VERSION
	.align		4
        /*0000*/ 	.byte	0x04, 0x37
        /*0002*/ 	.short	(.L_34 - .L_33)
.L_33:
        /*0004*/ 	.word	0x00000082


	//----- nvinfo : EIATTR_KPARAM_INFO
	.align		4
.L_34:
        /*0008*/ 	.byte	0x04, 0x17
        /*000a*/ 	.short	(.L_36 - .L_35)
.L_35:
        /*000c*/ 	.word	0x00000000
        /*0010*/ 	.short	0x0000
        /*0012*/ 	.short	0x0000
        /*0014*/ 	.byte	0x00, 0xf5, 0x21, 0x00


	//----- nvinfo : EIATTR_SPARSE_MMA_MASK
	.align		4
.L_36:
        /*0018*/ 	.byte	0x03, 0x50
        /*001a*/ 	.short	0x0000


	//----- nvinfo : EIATTR_MAXREG_COUNT
	.align		4
        /*001c*/ 	.byte	0x03, 0x1b
        /*001e*/ 	.short	0x00ff


	//----- nvinfo : EIATTR_MERCURY_ISA_VERSION
	.align		4
        /*0020*/ 	.byte	0x03, 0x5f
        /*0022*/ 	.short	0x0101


	//----- nvinfo : EIATTR_VRC_CTA_INIT_COUNT
	.align		4
        /*0024*/ 	.byte	0x02, 0x4a
	.zero		1
	.zero		1


	//----- nvinfo : EIATTR_EXIT_INSTR_OFFSETS
	.align		4
        /*0028*/ 	.byte	0x04, 0x1c
        /*002a*/ 	.short	(.L_38 - .L_37)


	//   ....[0]....
.L_37:
        /*002c*/ 	.word	0x00000f20


	//----- nvinfo : EIATTR_CRS_STACK_SIZE
	.align		4
.L_38:
        /*0030*/ 	.byte	0x04, 0x1e
        /*0032*/ 	.short	(.L_40 - .L_39)
.L_39:
        /*0034*/ 	.word	0x00000000


	//----- nvinfo : EIATTR_CBANK_PARAM_SIZE
	.align		4
.L_40:
        /*0038*/ 	.byte	0x03, 0x19
        /*003a*/ 	.short	0x0008


	//----- nvinfo : EIATTR_PARAM_CBANK
	.align		4
        /*003c*/ 	.byte	0x04, 0x0a
        /*003e*/ 	.short	(.L_42 - .L_41)
	.align		4
.L_41:
        /*0040*/ 	.word	index@(.nv.constant0._Z12setup_kernelP17curandStateXORWOW)
        /*0044*/ 	.short	0x0380
        /*0046*/ 	.short	0x0008


	//----- nvinfo : EIATTR_SW_WAR
	.align		4
.L_42:
        /*0048*/ 	.byte	0x04, 0x36
        /*004a*/ 	.short	(.L_44 - .L_43)
.L_43:
        /*004c*/ 	.word	0x00000008
.L_44:


//--------------------- .nv.callgraph             --------------------------
	.section	.nv.callgraph,"",@"SHT_CUDA_CALLGRAPH"
	.align	4
	.sectionentsize	8
	.align		4
        /*0000*/ 	.word	0x00000000
	.align		4
        /*0004*/ 	.word	0xffffffff
	.align		4
        /*0008*/ 	.word	0x00000000
	.align		4
        /*000c*/ 	.word	0xfffffffe
	.align		4
        /*0010*/ 	.word	0x00000000
	.align		4
        /*0014*/ 	.word	0xfffffffd
	.align		4
        /*0018*/ 	.word	0x00000000
	.align		4
        /*001c*/ 	.word	0xfffffffc


//--------------------- .nv.constant4             --------------------------
	.section	.nv.constant4,"a",@progbits
	.align	8
	.align		8
.nv.constant4:
        /*0000*/ 	.dword	precalc_xorwow_matrix
	.align		8
        /*0008*/ 	.dword	precalc_xorwow_offset_matrix
	.align		8
        /*0010*/ 	.dword	mrg32k3aM1
	.align		8
        /*0018*/ 	.dword	mrg32k3aM2
	.align		8
        /*0020*/ 	.dword	mrg32k3aM1SubSeq
	.align		8
        /*0028*/ 	.dword	mrg32k3aM2SubSeq
	.align		8
        /*0030*/ 	.dword	mrg32k3aM1Seq
	.align		8
        /*0038*/ 	.dword	mrg32k3aM2Seq


//--------------------- .nv.constant3             --------------------------
	.section	.nv.constant3,"a",@progbits
	.align	8
.nv.constant3:
	.type		__cr_lgamma_table,@object
	.size		__cr_lgamma_table,(.L_8 - __cr_lgamma_table)
__cr_lgamma_table:
        /*0000*/ 	.byte	0x00, 0x00, 0x00, 0x00, 0x00, 0x00, 0x00, 0x00, 0x00, 0x00, 0x00, 0x00, 0x00, 0x00, 0x00, 0x00
        /*0010*/ 	.byte	0xef, 0x39, 0xfa, 0xfe, 0x42, 0x2e, 0xe6, 0x3f, 0x02, 0x20, 0x2a, 0xfa, 0x0b, 0xab, 0xfc, 0x3f
        /*0020*/ 	.byte	0xf9, 0x2c, 0x92, 0x7c, 0xa7, 0x6c, 0x09, 0x40, 0xc9, 0x79, 0x44, 0x3c, 0x64, 0x26, 0x13, 0x40
        /*0030*/ 	.byte	0xca, 0x01, 0xcf, 0x3a, 0x27, 0x51, 0x1a, 0x40, 0x30, 0xcc, 0x2d, 0xf3, 0xe1, 0x0c, 0x21, 0x40
        /*0040*/ 	.byte	0x0d, 0xb7, 0xfc, 0x82, 0x8e, 0x35, 0x25, 0x40
.L_8:


//--------------------- .text._Z15generate_kernelP17curandStateXORWOWPj --------------------------
	.section	.text._Z15generate_kernelP17curandStateXORWOWPj,"ax",@progbits
	.align	128
        .global         _Z15generate_kernelP17curandStateXORWOWPj
        .type           _Z15generate_kernelP17curandStateXORWOWPj,@function
        .size           _Z15generate_kernelP17curandStateXORWOWPj,(.L_x_11 - _Z15generate_kernelP17curandStateXORWOWPj)
        .other          _Z15generate_kernelP17curandStateXORWOWPj,@"STO_CUDA_ENTRY STV_DEFAULT"
_Z15generate_kernelP17curandStateXORWOWPj:
.text._Z15generate_kernelP17curandStateXORWOWPj:
[----:B------:R-:W-:Y:S01]  /*0000*/  LDC R1, c[0x0][0x37c] ;  /* 0x0000df00ff017b82 */ /* 0x000fe20000000800 */
[----:B------:R-:W0:Y:S07]  /*0010*/  S2R R0, SR_TID.X ;  /* 0x0000000000007919 */ /* 0x000e2e0000002100 */
[----:B------:R-:W1:Y:S01]  /*0020*/  LDC.64 R4, c[0x0][0x380] ;  /* 0x0000e000ff047b82 */ /* 0x000e620000000a00 */
[----:B------:R-:W2:Y:S01]  /*0030*/  LDCU.64 UR6, c[0x0][0x358] ;  /* 0x00006b00ff0677ac */ /* 0x000ea20008000a00 */
[----:B------:R-:W0:Y:S02]  /*0040*/  S2R R3, SR_CTAID.X ;  /* 0x0000000000037919 */ /* 0x000e240000002500 */
[----:B0-----:R-:W-:-:S04]  /*0050*/  IMAD R0, R3, 0x40, R0 ;  /* 0x0000004003007824 */ /* 0x001fc800078e0200 */
[----:B-1----:R-:W-:-:S05]  /*0060*/  IMAD.WIDE R4, R0, 0x30, R4 ;  /* 0x0000003000047825 */ /* 0x002fca00078e0204 */
[----:B--2---:R-:W2:Y:S04]  /*0070*/  LDG.E.64 R6, desc[UR6][R4.64] ;  /* 0x0000000604067981 */ /* 0x004ea8000c1e1b00 */
[----:B------:R0:W5:Y:S04]  /*0080*/  LDG.E R15, desc[UR6][R4.64+0x20] ;  /* 0x00002006040f7981 */ /* 0x000168000c1e1900 */
[----:B------:R0:W5:Y:S04]  /*0090*/  LDG.E.64 R8, desc[UR6][R4.64+0x28] ;  /* 0x0000280604087981 */ /* 0x000168000c1e1b00 */
[----:B------:R0:W5:Y:S04]  /*00a0*/  LDG.E.64 R2, desc[UR6][R4.64+0x8] ;  /* 0x0000080604027981 */ /* 0x000168000c1e1b00 */
[----:B------:R0:W5:Y:S04]  /*00b0*/  LDG.E.64 R12, desc[UR6][R4.64+0x10] ;  /* 0x00001006040c7981 */ /* 0x000168000c1e1b00 */
[----:B------:R0:W5:Y:S01]  /*00c0*/  LDG.E.64 R10, desc[UR6][R4.64+0x18] ;  /* 0x00001806040a7981 */ /* 0x000162000c1e1b00 */
[----:B------:R-:W-:Y:S01]  /*00d0*/  IMAD.MOV.U32 R17, RZ, RZ, RZ ;  /* 0x000000ffff117224 */ /* 0x000fe200078e00ff */
[----:B------:R-:W-:Y:S01]  /*00e0*/  UMOV UR4, URZ ;  /* 0x000000ff00047c82 */ /* 0x000fe20008000000 */
[----:B--2---:R-:W-:-:S02]  /*00f0*/  IMAD.MOV R14, RZ, RZ, -R6 ;  /* 0x000000ffff0e7224 */ /* 0x004fc400078e0a06 */
[----:B0-----:R-:W-:-:S07]  /*0100*/  IMAD.MOV.U32 R16, RZ, RZ, R6 ;  /* 0x000000ffff107224 */ /* 0x001fce00078e0006 */
.L_x_0:
[----:B------:R-:W-:Y:S01]  /*0110*/  SHF.R.U32.HI R18, RZ, 0x2, R7 ;  /* 0x00000002ff127819 */ /* 0x000fe20000011607 */
[----:B------:R-:W-:Y:S01]  /*0120*/  UIADD3 UR4, UPT, UPT, UR4, 0x10, URZ ;  /* 0x0000001004047890 */ /* 0x000fe2000fffe0ff */
[----:B-----5:R-:W-:Y:S02]  /*0130*/  SHF.R.U32.HI R21, RZ, 0x2, R2 ;  /* 0x00000002ff157819 */ /* 0x020fe40000011602 */
[----:B------:R-:W-:Y:S01]  /*0140*/  LOP3.LUT R7, R18, R7, RZ, 0x3c, !PT ;  /* 0x0000000712077212 */ /* 0x000fe200078e3cff */
[----:B------:R-:W-:Y:S01]  /*0150*/  IMAD.SHL.U32 R18, R13, 0x10, RZ ;  /* 0x000000100d127824 */ /* 0x000fe200078e00ff */
[----:B------:R-:W-:Y:S01]  /*0160*/  LOP3.LUT R21, R21, R2, RZ, 0x3c, !PT ;  /* 0x0000000215157212 */ /* 0x000fe200078e3cff */
[----:B------:R-:W-:Y:S01]  /*0170*/  UISETP.NE.AND UP0, UPT, UR4, 0x2710, UPT ;  /* 0x000027100400788c */ /* 0x000fe2000bf05270 */
[----:B------:R-:W-:Y:S01]  /*0180*/  SHF.R.U32.HI R20, RZ, 0x2, R3 ;  /* 0x00000002ff147819 */ /* 0x000fe20000011603 */
[----:B------:R-:W-:-:S03]  /*0190*/  IMAD.SHL.U32 R19, R7, 0x2, RZ ;  /* 0x0000000207137824 */ /* 0x000fc600078e00ff */
[----:B------:R-:W-:Y:S02]  /*01a0*/  LOP3.LUT R20, R20, R3, RZ, 0x3c, !PT ;  /* 0x0000000314147212 */ /* 0x000fe400078e3cff */
[----:B------:R-:W-:Y:S02]  /*01b0*/  LOP3.LUT R18, R13, R18, R19, 0x96, !PT ;  /* 0x000000120d127212 */ /* 0x000fe400078e9613 */
[----:B------:R-:W-:Y:S01]  /*01c0*/  SHF.R.U32.HI R19, RZ, 0x2, R12 ;  /* 0x00000002ff137819 */ /* 0x000fe2000001160c */
[----:B------:R-:W-:Y:S01]  /*01d0*/  IMAD.SHL.U32 R3, R20, 0x2, RZ ;  /* 0x0000000214037824 */ /* 0x000fe200078e00ff */
[----:B------:R-:W-:Y:S01]  /*01e0*/  LOP3.LUT R7, R18, R7, RZ, 0x3c, !PT ;  /* 0x0000000712077212 */ /* 0x000fe200078e3cff */
[----:B------:R-:W-:Y:S01]  /*01f0*/  IMAD.SHL.U32 R18, R21, 0x2, RZ ;  /* 0x0000000215127824 */ /* 0x000fe200078e00ff */
[----:B------:R-:W-:Y:S02]  /*0200*/  LOP3.LUT R19, R19, R12, RZ, 0x3c, !PT ;  /* 0x0000000c13137212 */ /* 0x000fe400078e3cff */
[----:B------:R-:W-:Y:S01]  /*0210*/  SHF.R.U32.HI R12, RZ, 0x2, R13 ;  /* 0x00000002ff0c7819 */ /* 0x000fe2000001160d */
[----:B------:R-:W-:-:S03]  /*0220*/  IMAD.SHL.U32 R2, R7, 0x10, RZ ;  /* 0x0000001007027824 */ /* 0x000fc600078e00ff */
[----:B------:R-:W-:Y:S02]  /*0230*/  LOP3.LUT R12, R12, R13, RZ, 0x3c, !PT ;  /* 0x0000000d0c0c7212 */ /* 0x000fe400078e3cff */
[----:B------:R-:W-:Y:S02]  /*0240*/  LOP3.LUT R2, R7, R2, R18, 0x96, !PT ;  /* 0x0000000207027212 */ /* 0x000fe400078e9612 */
[----:B------:R-:W-:Y:S02]  /*0250*/  SHF.R.U32.HI R18, RZ, 0x2, R7 ;  /* 0x00000002ff127819 */ /* 0x000fe40000011607 */
[----:B------:R-:W-:Y:S02]  /*0260*/  LOP3.LUT R23, R2, R21, RZ, 0x3c, !PT ;  /* 0x0000001502177212 */ /* 0x000fe400078e3cff */
[----:B------:R-:W-:-:S03]  /*0270*/  LOP3.LUT R18, R18, R7, RZ, 0x3c, !PT ;  /* 0x0000000712127212 */ /* 0x000fc600078e3cff */
[----:B------:R-:W-:-:S05]  /*0280*/  IMAD.SHL.U32 R2, R23, 0x10, RZ ;  /* 0x0000001017027824 */ /* 0x000fca00078e00ff */
[----:B------:R-:W-:-:S04]  /*0290*/  LOP3.LUT R3, R23, R2, R3, 0x96, !PT ;  /* 0x0000000217037212 */ /* 0x000fc800078e9603 */
[----:B------:R-:W-:Y:S01]  /*02a0*/  LOP3.LUT R27, R3, R20, RZ, 0x3c, !PT ;  /* 0x00000014031b7212 */ /* 0x000fe200078e3cff */
[----:B------:R-:W-:Y:S01]  /*02b0*/  IMAD.SHL.U32 R3, R19, 0x2, RZ ;  /* 0x0000000213037824 */ /* 0x000fe200078e00ff */
[----:B------:R-:W-:-:S03]  /*02c0*/  SHF.R.U32.HI R20, RZ, 0x2, R23 ;  /* 0x00000002ff147819 */ /* 0x000fc60000011617 */
[----:B------:R-:W-:Y:S01]  /*02d0*/  IMAD.SHL.U32 R2, R27, 0x10, RZ ;  /* 0x000000101b027824 */ /* 0x000fe200078e00ff */
[----:B------:R-:W-:-:S04]  /*02e0*/  LOP3.LUT R20, R20, R23, RZ, 0x3c, !PT ;  /* 0x0000001714147212 */ /* 0x000fc800078e3cff */
[----:B------:R-:W-:Y:S01]  /*02f0*/  LOP3.LUT R2, R27, R2, R3, 0x96, !PT ;  /* 0x000000021b027212 */ /* 0x000fe200078e9603 */
[----:B------:R-:W-:-:S03]  /*0300*/  IMAD.SHL.U32 R3, R12, 0x2, RZ ;  /* 0x000000020c037824 */ /* 0x000fc600078e00ff */
[----:B------:R-:W-:-:S05]  /*0310*/  LOP3.LUT R29, R2, R19, RZ, 0x3c, !PT ;  /* 0x00000013021d7212 */ /* 0x000fca00078e3cff */
[----:B------:R-:W-:-:S05]  /*0320*/  IMAD.SHL.U32 R2, R29, 0x10, RZ ;  /* 0x000000101d027824 */ /* 0x000fca00078e00ff */
[----:B------:R-:W-:-:S04]  /*0330*/  LOP3.LUT R3, R29, R2, R3, 0x96, !PT ;  /* 0x000000021d037212 */ /* 0x000fc800078e9603 */
[----:B------:R-:W-:Y:S01]  /*0340*/  LOP3.LUT R2, R3, R12, RZ, 0x3c, !PT ;  /* 0x0000000c03027212 */ /* 0x000fe200078e3cff */
[----:B------:R-:W-:-:S03]  /*0350*/  IMAD.SHL.U32 R12, R18, 0x2, RZ ;  /* 0x00000002120c7824 */ /* 0x000fc600078e00ff */
[----:B------:R-:W-:Y:S01]  /*0360*/  SHF.R.U32.HI R19, RZ, 0x2, R2 ;  /* 0x00000002ff137819 */ /* 0x000fe20000011602 */
[----:B------:R-:W-:-:S03]  /*0370*/  IMAD.SHL.U32 R3, R2, 0x10, RZ ;  /* 0x0000001002037824 */ /* 0x000fc600078e00ff */
[----:B------:R-:W-:Y:S02]  /*0380*/  LOP3.LUT R19, R19, R2, RZ, 0x3c, !PT ;  /* 0x0000000213137212 */ /* 0x000fe400078e3cff */
[----:B------:R-:W-:-:S04]  /*0390*/  LOP3.LUT R3, R2, R3, R12, 0x96, !PT ;  /* 0x0000000302037212 */ /* 0x000fc800078e960c */
[----:B------:R-:W-:Y:S01]  /*03a0*/  LOP3.LUT R25, R3, R18, RZ, 0x3c, !PT ;  /* 0x0000001203197212 */ /* 0x000fe200078e3cff */
[----:B------:R-:W-:Y:S01]  /*03b0*/  IMAD.SHL.U32 R3, R20, 0x2, RZ ;  /* 0x0000000214037824 */ /* 0x000fe200078e00ff */
[----:B------:R-:W-:-:S03]  /*03c0*/  SHF.R.U32.HI R18, RZ, 0x2, R27 ;  /* 0x00000002ff127819 */ /* 0x000fc6000001161b */
[C---:B------:R-:W-:Y:S01]  /*03d0*/  IMAD.SHL.U32 R12, R25.reuse, 0x10, RZ ;  /* 0x00000010190c7824 */ /* 0x040fe200078e00ff */
[----:B------:R-:W-:Y:S01]  /*03e0*/  LOP3.LUT R18, R18, R27, RZ, 0x3c, !PT ;  /* 0x0000001b12127212 */ /* 0x000fe200078e3cff */
[----:B------:R-:W-:Y:S02]  /*03f0*/  IMAD.IADD R27, R16, 0x1, -R27 ;  /* 0x00000001101b7824 */ /* 0x000fe400078e0a1b */
[C---:B------:R-:W-:Y:S01]  /*0400*/  IMAD.IADD R24, R25.reuse, 0x1, R16 ;  /* 0x0000000119187824 */ /* 0x040fe200078e0210 */
[----:B------:R-:W-:-:S04]  /*0410*/  LOP3.LUT R3, R25, R12, R3, 0x96, !PT ;  /* 0x0000000c19037212 */ /* 0x000fc800078e9603 */
[----:B------:R-:W-:Y:S01]  /*0420*/  LOP3.LUT R13, R3, R20, RZ, 0x3c, !PT ;  /* 0x00000014030d7212 */ /* 0x000fe200078e3cff */
[----:B------:R-:W-:Y:S01]  /*0430*/  IMAD.SHL.U32 R3, R18, 0x2, RZ ;  /* 0x0000000212037824 */ /* 0x000fe200078e00ff */
[----:B------:R-:W-:Y:S02]  /*0440*/  SHF.R.U32.HI R20, RZ, 0x2, R29 ;  /* 0x00000002ff147819 */ /* 0x000fe4000001161d */
[----:B------:R-:W-:Y:S01]  /*0450*/  LOP3.LUT R24, R24, 0x1, RZ, 0xc0, !PT ;  /* 0x0000000118187812 */ /* 0x000fe200078ec0ff */
[----:B------:R-:W-:Y:S01]  /*0460*/  IMAD.SHL.U32 R12, R13, 0x10, RZ ;  /* 0x000000100d0c7824 */ /* 0x000fe200078e00ff */
[----:B------:R-:W-:Y:S01]  /*0470*/  LOP3.LUT R20, R20, R29, RZ, 0x3c, !PT ;  /* 0x0000001d14147212 */ /* 0x000fe200078e3cff */
[----:B------:R-:W-:-:S03]  /*0480*/  IMAD.IADD R29, R29, 0x1, R16 ;  /* 0x000000011d1d7824 */ /* 0x000fc600078e0210 */
[----:B------:R-:W-:Y:S02]  /*0490*/  LOP3.LUT R3, R13, R12, R3, 0x96, !PT ;  /* 0x0000000c0d037212 */ /* 0x000fe400078e9603 */
[----:B------:R-:W-:Y:S02]  /*04a0*/  LOP3.LUT R29, R29, 0x1, RZ, 0xc0, !PT ;  /* 0x000000011d1d7812 */ /* 0x000fe400078ec0ff */
[----:B------:R-:W-:Y:S01]  /*04b0*/  LOP3.LUT R21, R3, R18, RZ, 0x3c, !PT ;  /* 0x0000001203157212 */ /* 0x000fe200078e3cff */
[----:B------:R-:W-:Y:S02]  /*04c0*/  IMAD.SHL.U32 R3, R20, 0x2, RZ ;  /* 0x0000000214037824 */ /* 0x000fe400078e00ff */
[----:B------:R-:W-:Y:S01]  /*04d0*/  IMAD.SHL.U32 R18, R19, 0x2, RZ ;  /* 0x0000000213127824 */ /* 0x000fe200078e00ff */
[----:B------:R-:W-:Y:S01]  /*04e0*/  SHF.R.U32.HI R22, RZ, 0x2, R21 ;  /* 0x00000002ff167819 */ /* 0x000fe20000011615 */
[----:B------:R-:W-:-:S05]  /*04f0*/  IMAD.SHL.U32 R12, R21, 0x10, RZ ;  /* 0x00000010150c7824 */ /* 0x000fca00078e00ff */
[----:B------:R-:W-:-:S04]  /*0500*/  LOP3.LUT R3, R21, R12, R3, 0x96, !PT ;  /* 0x0000000c15037212 */ /* 0x000fc800078e9603 */
[----:B------:R-:W-:Y:S02]  /*0510*/  LOP3.LUT R3, R3, R20, RZ, 0x3c, !PT ;  /* 0x0000001403037212 */ /* 0x000fe400078e3cff */
[----:B------:R-:W-:Y:S02]  /*0520*/  SHF.R.U32.HI R20, RZ, 0x2, R25 ;  /* 0x00000002ff147819 */ /* 0x000fe40000011619 */
[----:B------:R-:W-:Y:S01]  /*0530*/  SHF.R.U32.HI R26, RZ, 0x2, R3 ;  /* 0x00000002ff1a7819 */ /* 0x000fe20000011603 */
[----:B------:R-:W-:-:S05]  /*0540*/  IMAD.SHL.U32 R12, R3, 0x10, RZ ;  /* 0x00000010030c7824 */ /* 0x000fca00078e00ff */
[----:B------:R-:W-:Y:S02]  /*0550*/  LOP3.LUT R18, R3, R12, R18, 0x96, !PT ;  /* 0x0000000c03127212 */ /* 0x000fe400078e9612 */
[----:B------:R-:W-:Y:S02]  /*0560*/  LOP3.LUT R12, R20, R25, RZ, 0x3c, !PT ;  /* 0x00000019140c7212 */ /* 0x000fe400078e3cff */
[----:B------:R-:W-:-:S03]  /*0570*/  LOP3.LUT R19, R18, R19, RZ, 0x3c, !PT ;  /* 0x0000001312137212 */ /* 0x000fc600078e3cff */
[----:B------:R-:W-:Y:S02]  /*0580*/  IMAD.SHL.U32 R20, R12, 0x2, RZ ;  /* 0x000000020c147824 */ /* 0x000fe400078e00ff */
[----:B------:R-:W-:-:S05]  /*0590*/  IMAD.SHL.U32 R18, R19, 0x10, RZ ;  /* 0x0000001013127824 */ /* 0x000fca00078e00ff */
[----:B------:R-:W-:Y:S01]  /*05a0*/  LOP3.LUT R20, R19, R18, R20, 0x96, !PT ;  /* 0x0000001213147212 */ /* 0x000fe200078e9614 */
[----:B------:R-:W-:Y:S02]  /*05b0*/  IMAD.IADD R18, R16, 0x1, -R7 ;  /* 0x0000000110127824 */ /* 0x000fe400078e0a07 */
[----:B------:R-:W-:Y:S01]  /*05c0*/  IMAD.IADD R7, R23, 0x1, R16 ;  /* 0x0000000117077824 */ /* 0x000fe200078e0210 */
[----:B------:R-:W-:Y:S02]  /*05d0*/  LOP3.LUT R23, R20, R12, RZ, 0x3c, !PT ;  /* 0x0000000c14177212 */ /* 0x000fe400078e3cff */
[----:B------:R-:W-:Y:S02]  /*05e0*/  SHF.R.U32.HI R20, RZ, 0x2, R13 ;  /* 0x00000002ff147819 */ /* 0x000fe4000001160d */
[----:B------:R-:W-:Y:S02]  /*05f0*/  LOP3.LUT R12, R7, 0x1, RZ, 0xc0, !PT ;  /* 0x00000001070c7812 */ /* 0x000fe400078ec0ff */
[----:B------:R-:W-:-:S02]  /*0600*/  LOP3.LUT R18, R18, 0xfffffffe, RZ, 0xfc, !PT ;  /* 0xfffffffe12127812 */ /* 0x000fc400078efcff */
[----:B------:R-:W-:Y:S02]  /*0610*/  LOP3.LUT R7, R20, R13, RZ, 0x3c, !PT ;  /* 0x0000000d14077212 */ /* 0x000fe400078e3cff */
[----:B------:R-:W-:Y:S01]  /*0620*/  IADD3 R17, PT, PT, R18, -R17, -R12 ;  /* 0x8000001112117210 */ /* 0x000fe20007ffe80c */
[----:B------:R-:W-:Y:S01]  /*0630*/  IMAD.SHL.U32 R12, R23, 0x10, RZ ;  /* 0x00000010170c7824 */ /* 0x000fe200078e00ff */
[----:B------:R-:W-:Y:S01]  /*0640*/  LOP3.LUT R20, R27, 0xfffffffe, RZ, 0xfc, !PT ;  /* 0xfffffffe1b147812 */ /* 0x000fe200078efcff */
[----:B------:R-:W-:-:S03]  /*0650*/  IMAD.SHL.U32 R18, R7, 0x2, RZ ;  /* 0x0000000207127824 */ /* 0x000fc600078e00ff */
[----:B------:R-:W-:Y:S01]  /*0660*/  IADD3 R20, PT, PT, R29, -R20, -R17 ;  /* 0x800000141d147210 */ /* 0x000fe20007ffe811 */
[C---:B------:R-:W-:Y:S01]  /*0670*/  VIADD R17, R14.reuse, 0xffffffff ;  /* 0xffffffff0e117836 */ /* 0x040fe20000000000 */
[----:B------:R-:W-:Y:S01]  /*0680*/  LOP3.LUT R12, R23, R12, R18, 0x96, !PT ;  /* 0x0000000c170c7212 */ /* 0x000fe200078e9612 */
[----:B------:R-:W-:Y:S01]  /*0690*/  VIADD R14, R14, 0xffa783b0 ;  /* 0xffa783b00e0e7836 */ /* 0x000fe20000000000 */
[----:B------:R-:W-:Y:S01]  /*06a0*/  LOP3.LUT R18, R22, R21, RZ, 0x3c, !PT ;  /* 0x0000001516127212 */ /* 0x000fe200078e3cff */
[----:B------:R-:W-:Y:S01]  /*06b0*/  IMAD.IADD R21, R21, 0x1, R16 ;  /* 0x0000000115157824 */ /* 0x000fe200078e0210 */
[----:B------:R-:W-:-:S03]  /*06c0*/  LOP3.LUT R7, R12, R7, RZ, 0x3c, !PT ;  /* 0x000000070c077212 */ /* 0x000fc600078e3cff */
[----:B------:R-:W-:Y:S01]  /*06d0*/  IMAD.SHL.U32 R22, R18, 0x2, RZ ;  /* 0x0000000212167824 */ /* 0x000fe200078e00ff */
[----:B------:R-:W-:Y:S01]  /*06e0*/  LOP3.LUT R21, R21, 0x1, RZ, 0xc0, !PT ;  /* 0x0000000115157812 */ /* 0x000fe200078ec0ff */
[----:B------:R-:W-:-:S05]  /*06f0*/  IMAD.SHL.U32 R12, R7, 0x10, RZ ;  /* 0x00000010070c7824 */ /* 0x000fca00078e00ff */
[----:B------:R-:W-:Y:S01]  /*0700*/  LOP3.LUT R27, R7, R12, R22, 0x96, !PT ;  /* 0x0000000c071b7212 */ /* 0x000fe200078e9616 */
[----:B------:R-:W-:Y:S01]  /*0710*/  IMAD.IADD R22, R2, 0x1, R17 ;  /* 0x0000000102167824 */ /* 0x000fe200078e0211 */
[----:B------:R-:W-:Y:S02]  /*0720*/  LOP3.LUT R12, R26, R3, RZ, 0x3c, !PT ;  /* 0x000000031a0c7212 */ /* 0x000fe400078e3cff */
[----:B------:R-:W-:Y:S02]  /*0730*/  LOP3.LUT R2, R27, R18, RZ, 0x3c, !PT ;  /* 0x000000121b027212 */ /* 0x000fe400078e3cff */
[----:B------:R-:W-:Y:S01]  /*0740*/  LOP3.LUT R25, R22, 0x1, RZ, 0xc0, !PT ;  /* 0x0000000116197812 */ /* 0x000fe200078ec0ff */
[----:B------:R-:W-:Y:S02]  /*0750*/  IMAD.SHL.U32 R18, R12, 0x2, RZ ;  /* 0x000000020c127824 */ /* 0x000fe400078e00ff */
[----:B------:R-:W-:Y:S01]  /*0760*/  IMAD.SHL.U32 R27, R2, 0x10, RZ ;  /* 0x00000010021b7824 */ /* 0x000fe200078e00ff */
[----:B------:R-:W-:Y:S01]  /*0770*/  IADD3 R20, PT, PT, R24, R20, R25 ;  /* 0x0000001418147210 */ /* 0x000fe20007ffe019 */
[----:B------:R-:W-:Y:S01]  /*0780*/  IMAD.IADD R22, R17, 0x1, R3 ;  /* 0x0000000111167824 */ /* 0x000fe200078e0203 */
[----:B------:R-:W-:-:S02]  /*0790*/  SHF.R.U32.HI R24, RZ, 0x2, R19 ;  /* 0x00000002ff187819 */ /* 0x000fc40000011613 */
[----:B------:R-:W-:Y:S02]  /*07a0*/  LOP3.LUT R27, R2, R27, R18, 0x96, !PT ;  /* 0x0000001b021b7212 */ /* 0x000fe400078e9612 */
[----:B------:R-:W-:Y:S01]  /*07b0*/  LOP3.LUT R18, R24, R19, RZ, 0x3c, !PT ;  /* 0x0000001318127212 */ /* 0x000fe200078e3cff */
[----:B------:R-:W-:Y:S01]  /*07c0*/  IMAD.IADD R19, R19, 0x1, R16 ;  /* 0x0000000113137824 */ /* 0x000fe200078e0210 */
[----:B------:R-:W-:Y:S02]  /*07d0*/  LOP3.LUT R3, R27, R12, RZ, 0x3c, !PT ;  /* 0x0000000c1b037212 */ /* 0x000fe400078e3cff */
[----:B------:R-:W-:Y:S01]  /*07e0*/  LOP3.LUT R22, R22, 0x1, RZ, 0xc0, !PT ;  /* 0x0000000116167812 */ /* 0x000fe200078ec0ff */
[----:B------:R-:W-:Y:S01]  /*07f0*/  IMAD.SHL.U32 R24, R18, 0x2, RZ ;  /* 0x0000000212187824 */ /* 0x000fe200078e00ff */
[----:B------:R-:W-:Y:S01]  /*0800*/  LOP3.LUT R19, R19, 0x1, RZ, 0xc0, !PT ;  /* 0x0000000113137812 */ /* 0x000fe200078ec0ff */
[----:B------:R-:W-:Y:S01]  /*0810*/  IMAD.SHL.U32 R12, R3, 0x10, RZ ;  /* 0x00000010030c7824 */ /* 0x000fe200078e00ff */
[----:B------:R-:W-:Y:S01]  /*0820*/  IADD3 R20, PT, PT, R22, R20, R21 ;  /* 0x0000001416147210 */ /* 0x000fe20007ffe015 */
[----:B------:R-:W-:Y:S01]  /*0830*/  IMAD.IADD R21, R16, 0x1, -R13 ;  /* 0x0000000110157824 */ /* 0x000fe200078e0a0d */
[----:B------:R-:W-:-:S02]  /*0840*/  SHF.R.U32.HI R22, RZ, 0x2, R23 ;  /* 0x00000002ff167819 */ /* 0x000fc40000011617 */
[----:B------:R-:W-:Y:S02]  /*0850*/  LOP3.LUT R25, R3, R12, R24, 0x96, !PT ;  /* 0x0000000c03197212 */ /* 0x000fe400078e9618 */
[----:B------:R-:W-:Y:S01]  /*0860*/  LOP3.LUT R13, R22, R23, RZ, 0x3c, !PT ;  /* 0x00000017160d7212 */ /* 0x000fe200078e3cff */
[----:B------:R-:W-:Y:S01]  /*0870*/  IMAD.IADD R23, R16, 0x1, -R23 ;  /* 0x0000000110177824 */ /* 0x000fe200078e0a17 */
[----:B------:R-:W-:Y:S01]  /*0880*/  LOP3.LUT R12, R25, R18, RZ, 0x3c, !PT ;  /* 0x00000012190c7212 */ /* 0x000fe200078e3cff */
[----:B------:R-:W-:Y:S01]  /*0890*/  IMAD.IADD R18, R7, 0x1, R16 ;  /* 0x0000000107127824 */ /* 0x000fe200078e0210 */
[----:B------:R-:W-:Y:S01]  /*08a0*/  LOP3.LUT R21, R21, 0xfffffffe, RZ, 0xfc, !PT ;  /* 0xfffffffe15157812 */ /* 0x000fe200078efcff */
[----:B------:R-:W-:Y:S01]  /*08b0*/  IMAD.SHL.U32 R22, R13, 0x2, RZ ;  /* 0x000000020d167824 */ /* 0x000fe200078e00ff */
[----:B------:R-:W-:Y:S01]  /*08c0*/  LOP3.LUT R23, R23, 0xfffffffe, RZ, 0xfc, !PT ;  /* 0xfffffffe17177812 */ /* 0x000fe200078efcff */
[----:B------:R-:W-:Y:S01]  /*08d0*/  IMAD.SHL.U32 R25, R12, 0x10, RZ ;  /* 0x000000100c197824 */ /* 0x000fe200078e00ff */
[----:B------:R-:W-:Y:S01]  /*08e0*/  IADD3 R20, PT, PT, R21, -R20, -R19 ;  /* 0x8000001415147210 */ /* 0x000fe20007ffe813 */
[----:B------:R-:W-:Y:S01]  /*08f0*/  IMAD.IADD R19, R17, 0x1, R2 ;  /* 0x0000000111137824 */ /* 0x000fe200078e0202 */
[----:B------:R-:W-:Y:S01]  /*0900*/  LOP3.LUT R18, R18, 0x1, RZ, 0xc0, !PT ;  /* 0x0000000112127812 */ /* 0x000fe200078ec0ff */
[----:B------:R-:W-:Y:S01]  /*0910*/  IMAD.IADD R21, R3, 0x1, R16 ;  /* 0x0000000103157824 */ /* 0x000fe200078e0210 */
[----:B------:R-:W-:Y:S01]  /*0920*/  LOP3.LUT R22, R12, R25, R22, 0x96, !PT ;  /* 0x000000190c167212 */ /* 0x000fe200078e9616 */
[----:B------:R-:W-:Y:S01]  /*0930*/  IMAD.IADD R17, R17, 0x1, R12 ;  /* 0x0000000111117824 */ /* 0x000fe200078e020c */
[----:B------:R-:W-:-:S02]  /*0940*/  IADD3 R18, PT, PT, R18, -R20, -R23 ;  /* 0x8000001412127210 */ /* 0x000fc40007ffe817 */
[----:B------:R-:W-:Y:S02]  /*0950*/  LOP3.LUT R13, R22, R13, RZ, 0x3c, !PT ;  /* 0x0000000d160d7212 */ /* 0x000fe400078e3cff */
[----:B------:R-:W-:Y:S02]  /*0960*/  LOP3.LUT R19, R19, 0x1, RZ, 0xc0, !PT ;  /* 0x0000000113137812 */ /* 0x000fe400078ec0ff */
[----:B------:R-:W-:Y:S01]  /*0970*/  LOP3.LUT R21, R21, 0x1, RZ, 0xc0, !PT ;  /* 0x0000000115157812 */ /* 0x000fe200078ec0ff */
[----:B------:R-:W-:Y:S01]  /*0980*/  IMAD.IADD R20, R13, 0x1, R16 ;  /* 0x000000010d147824 */ /* 0x000fe200078e0210 */
[----:B------:R-:W-:Y:S01]  /*0990*/  LOP3.LUT R17, R17, 0x1, RZ, 0xc0, !PT ;  /* 0x0000000111117812 */ /* 0x000fe200078ec0ff */
[----:B------:R-:W-:Y:S01]  /*09a0*/  VIADD R16, R16, 0x587c50 ;  /* 0x00587c5010107836 */ /* 0x000fe20000000000 */
[----:B------:R-:W-:Y:S02]  /*09b0*/  IADD3 R18, PT, PT, R21, R18, R19 ;  /* 0x0000001215127210 */ /* 0x000fe40007ffe013 */
[----:B------:R-:W-:-:S04]  /*09c0*/  LOP3.LUT R20, R20, 0x1, RZ, 0xc0, !PT ;  /* 0x0000000114147812 */ /* 0x000fc800078ec0ff */
[----:B------:R-:W-:-:S05]  /*09d0*/  IADD3 R17, PT, PT, R20, R18, R17 ;  /* 0x0000001214117210 */ /* 0x000fca0007ffe011 */
[----:B------:R-:W-:Y:S01]  /*09e0*/  VIADD R17, R17, 0xfffffffc ;  /* 0xfffffffc11117836 */ /* 0x000fe20000000000 */
[----:B------:R-:W-:Y:S06]  /*09f0*/  BRA.U UP0, `(.L_x_0) ;  /* 0xfffffff500c47547 */ /* 0x000fec000b83ffff */
[----:B------:R-:W0:Y:S01]  /*0a00*/  LDC.64 R18, c[0x0][0x388] ;  /* 0x0000e200ff127b82 */ /* 0x000e220000000a00 */
[----:B------:R-:W-:Y:S01]  /*0a10*/  VIADD R20, R6, 0xd8077f50 ;  /* 0xd8077f5006147836 */ /* 0x000fe20000000000 */
[----:B------:R-:W-:Y:S01]  /*0a20*/  STG.E.64 desc[UR6][R4.64+0x8], R2 ;  /* 0x0000080204007986 */ /* 0x000fe2000c101b06 */
[----:B------:R-:W-:-:S03]  /*0a30*/  IMAD.MOV.U32 R21, RZ, RZ, R7 ;  /* 0x000000ffff157224 */ /* 0x000fc600078e0007 */
[----:B------:R-:W-:Y:S04]  /*0a40*/  STG.E.64 desc[UR6][R4.64+0x10], R12 ;  /* 0x0000100c04007986 */ /* 0x000fe8000c101b06 */
[----:B------:R-:W-:Y:S04]  /*0a50*/  STG.E.64 desc[UR6][R4.64+0x18], R10 ;  /* 0x0000180a04007986 */ /* 0x000fe8000c101b06 */
[----:B------:R-:W-:Y:S04]  /*0a60*/  STG.E.64 desc[UR6][R4.64+0x28], R8 ;  /* 0x0000280804007986 */ /* 0x000fe8000c101b06 */
[----:B------:R-:W-:Y:S04]  /*0a70*/  STG.E desc[UR6][R4.64+0x20], R15 ;  /* 0x0000200f04007986 */ /* 0x000fe8000c101906 */
[----:B------:R-:W-:Y:S01]  /*0a80*/  STG.E.64 desc[UR6][R4.64], R20 ;  /* 0x0000001404007986 */ /* 0x000fe2000c101b06 */
[----:B0-----:R-:W-:-:S05]  /*0a90*/  IMAD.WIDE R6, R0, 0x4, R18 ;  /* 0x0000000400067825 */ /* 0x001fca00078e0212 */
[----:B------:R-:W2:Y:S02]  /*0aa0*/  LDG.E R0, desc[UR6][R6.64] ;  /* 0x0000000606007981 */ /* 0x000ea4000c1e1900 */
[----:B--2---:R-:W-:-:S05]  /*0ab0*/  IMAD.IADD R17, R17, 0x1, R0 ;  /* 0x0000000111117824 */ /* 0x004fca00078e0200 */
[----:B------:R-:W-:Y:S01]  /*0ac0*/  STG.E desc[UR6][R6.64], R17 ;  /* 0x0000001106007986 */ /* 0x000fe2000c101906 */
[----:B------:R-:W-:Y:S05]  /*0ad0*/  EXIT ;  /* 0x000000000000794d */ /* 0x000fea0003800000 */
.L_x_1:
[----:B------:R-:W-:-:S00]  /*0ae0*/  BRA `(.L_x_1) ;  /* 0xfffffffc00fc7947 */ /* 0x000fc0000383ffff */
[----:B------:R-:W-:-:S00]  /*0af0*/  NOP ;  /* 0x0000000000007918 */ /* 0x000fc00000000000 */
        /* <DEDUP_REMOVED lines=8> */
.L_x_11:


//--------------------- .text._Z12setup_kernelP17curandStateXORWOW --------------------------
	.section	.text._Z12setup_kernelP17curandStateXORWOW,"ax",@progbits
	.align	128
        .global         _Z12setup_kernelP17curandStateXORWOW
        .type           _Z12setup_kernelP17curandStateXORWOW,@function
        .size           _Z12setup_kernelP17curandStateXORWOW,(.L_x_12 - _Z12setup_kernelP17curandStateXORWOW)
        .other          _Z12setup_kernelP17curandStateXORWOW,@"STO_CUDA_ENTRY STV_DEFAULT"
_Z12setup_kernelP17curandStateXORWOW:
.text._Z12setup_kernelP17curandStateXORWOW:
[----:B------:R-:W-:Y:S01]  /*0000*/  LDC R1, c[0x0][0x37c] ;  /* 0x0000df00ff017b82 */ /* 0x000fe20000000800 */
[----:B------:R-:W0:Y:S07]  /*0010*/  S2R R11, SR_TID.X ;  /* 0x00000000000b7919 */ /* 0x000e2e0000002100 */
[----:B------:R-:W1:Y:S01]  /*0020*/  LDC.64 R2, c[0x0][0x380] ;  /* 0x0000e000ff027b82 */ /* 0x000e620000000a00 */
[----:B------:R-:W2:Y:S01]  /*0030*/  LDCU.64 UR4, c[0x0][0x358] ;  /* 0x00006b00ff0477ac */ /* 0x000ea20008000a00 */
[----:B------:R-:W-:Y:S01]  /*0040*/  IMAD.MOV.U32 R4, RZ, RZ, 0x3198c20f ;  /* 0x3198c20fff047424 */ /* 0x000fe200078e00ff */
[----:B------:R-:W0:Y:S01]  /*0050*/  S2R R0, SR_CTAID.X ;  /* 0x0000000000007919 */ /* 0x000e220000002500 */
[----:B------:R-:W-:Y:S01]  /*0060*/  IMAD.MOV.U32 R5, RZ, RZ, 0x5efdb30c ;  /* 0x5efdb30cff057424 */ /* 0x000fe200078e00ff */
[----:B------:R-:W-:Y:S01]  /*0070*/  BSSY.RECONVERGENT B0, `(.L_x_2) ;  /* 0x00000e3000007945 */ /* 0x000fe20003800200 */
[----:B------:R-:W-:-:S02]  /*0080*/  IMAD.MOV.U32 R6, RZ, RZ, 0x423bb012 ;  /* 0x423bb012ff067424 */ /* 0x000fc400078e00ff */
[----:B------:R-:W-:Y:S02]  /*0090*/  IMAD.MOV.U32 R7, RZ, RZ, -0x75bd8fc ;  /* 0xf8a42704ff077424 */ /* 0x000fe400078e00ff */
[----:B------:R-:W-:Y:S02]  /*00a0*/  IMAD.MOV.U32 R8, RZ, RZ, -0x23270784 ;  /* 0xdcd8f87cff087424 */ /* 0x000fe400078e00ff */
[----:B------:R-:W-:Y:S02]  /*00b0*/  IMAD.MOV.U32 R9, RZ, RZ, 0x57fa2510 ;  /* 0x57fa2510ff097424 */ /* 0x000fe400078e00ff */
[----:B0-----:R-:W-:-:S04]  /*00c0*/  IMAD R11, R0, 0x40, R11 ;  /* 0x00000040000b7824 */ /* 0x001fc800078e020b */
[C---:B-1----:R-:W-:Y:S01]  /*00d0*/  IMAD.WIDE R2, R11.reuse, 0x30, R2 ;  /* 0x000000300b027825 */ /* 0x042fe200078e0202 */
[----:B------:R-:W-:-:S04]  /*00e0*/  ISETP.NE.AND P0, PT, R11, RZ, PT ;  /* 0x000000ff0b00720c */ /* 0x000fc80003f05270 */
[----:B--2---:R0:W-:Y:S04]  /*00f0*/  STG.E.64 desc[UR4][R2.64], R4 ;  /* 0x0000000402007986 */ /* 0x0041e8000c101b04 */
[----:B------:R0:W-:Y:S04]  /*0100*/  STG.E.64 desc[UR4][R2.64+0x8], R6 ;  /* 0x0000080602007986 */ /* 0x0001e8000c101b04 */
[----:B------:R0:W-:Y:S01]  /*0110*/  STG.E.64 desc[UR4][R2.64+0x10], R8 ;  /* 0x0000100802007986 */ /* 0x0001e2000c101b04 */
[----:B------:R-:W-:Y:S05]  /*0120*/  @!P0 BRA `(.L_x_3) ;  /* 0x0000000c005c8947 */ /* 0x000fea0003800000 */
[----:B------:R-:W-:Y:S01]  /*0130*/  SHF.R.S32.HI R10, RZ, 0x1f, R11 ;  /* 0x0000001fff0a7819 */ /* 0x000fe2000001140b */
[----:B------:R-:W-:-:S07]  /*0140*/  IMAD.MOV.U32 R12, RZ, RZ, RZ ;  /* 0x000000ffff0c7224 */ /* 0x000fce00078e00ff */
.L_x_9:
[----:B0-----:R-:W-:Y:S01]  /*0150*/  LOP3.LUT R2, R11, 0x3, RZ, 0xc0, !PT ;  /* 0x000000030b027812 */ /* 0x001fe200078ec0ff */
[----:B------:R-:W-:Y:S03]  /*0160*/  BSSY.RECONVERGENT B1, `(.L_x_4) ;  /* 0x00000cd000017945 */ /* 0x000fe60003800200 */
[----:B------:R-:W-:-:S04]  /*0170*/  ISETP.NE.U32.AND P0, PT, R2, RZ, PT ;  /* 0x000000ff0200720c */ /* 0x000fc80003f05070 */
[----:B------:R-:W-:-:S13]  /*0180*/  ISETP.NE.AND.EX P0, PT, RZ, RZ, PT, P0 ;  /* 0x000000ffff00720c */ /* 0x000fda0003f05300 */
[----:B------:R-:W-:Y:S05]  /*0190*/  @!P0 BRA `(.L_x_5) ;  /* 0x0000000c00248947 */ /* 0x000fea0003800000 */
[----:B------:R-:W0:Y:S01]  /*01a0*/  LDC.64 R4, c[0x4][RZ] ;  /* 0x01000000ff047b82 */ /* 0x000e220000000a00 */
[----:B------:R-:W-:Y:S02]  /*01b0*/  IMAD.MOV.U32 R13, RZ, RZ, RZ ;  /* 0x000000ffff0d7224 */ /* 0x000fe400078e00ff */
[----:B0-----:R-:W-:-:S07]  /*01c0*/  IMAD.WIDE.U32 R4, R12, 0xc80, R4 ;  /* 0x00000c800c047825 */ /* 0x001fce00078e0004 */
.L_x_8:
[----:B0-----:R-:W-:Y:S01]  /*01d0*/  IMAD.MOV.U32 R14, RZ, RZ, RZ ;  /* 0x000000ffff0e7224 */ /* 0x001fe200078e00ff */
[----:B------:R-:W-:Y:S01]  /*01e0*/  CS2R R6, SRZ ;  /* 0x0000000000067805 */ /* 0x000fe2000001ff00 */
[----:B------:R-:W-:Y:S01]  /*01f0*/  IMAD.MOV.U32 R16, RZ, RZ, RZ ;  /* 0x000000ffff107224 */ /* 0x000fe200078e00ff */
[----:B------:R-:W-:-:S07]  /*0200*/  CS2R R2, SRZ ;  /* 0x0000000000027805 */ /* 0x000fce000001ff00 */
.L_x_7:
[----:B------:R-:W0:Y:S01]  /*0210*/  S2R R15, SR_TID.X ;  /* 0x00000000000f7919 */ /* 0x000e220000002100 */
[----:B------:R-:W1:Y:S01]  /*0220*/  LDC.64 R8, c[0x0][0x380] ;  /* 0x0000e000ff087b82 */ /* 0x000e620000000a00 */
[----:B0-----:R-:W-:-:S04]  /*0230*/  IMAD R17, R0, 0x40, R15 ;  /* 0x0000004000117824 */ /* 0x001fc800078e020f */
[----:B-1----:R-:W-:-:S04]  /*0240*/  IMAD.WIDE R8, R17, 0x30, R8 ;  /* 0x0000003011087825 */ /* 0x002fc800078e0208 */
[----:B------:R-:W-:-:S05]  /*0250*/  IMAD.WIDE.U32 R8, R16, 0x4, R8 ;  /* 0x0000000410087825 */ /* 0x000fca00078e0008 */
[----:B------:R0:W5:Y:S01]  /*0260*/  LDG.E R17, desc[UR4][R8.64+0x4] ;  /* 0x0000040408117981 */ /* 0x000162000c1e1900 */
[----:B------:R-:W-:-:S07]  /*0270*/  IMAD.MOV.U32 R18, RZ, RZ, RZ ;  /* 0x000000ffff127224 */ /* 0x000fce00078e00ff */
.L_x_6:
[----:B-----5:R-:W-:Y:S01]  /*0280*/  SHF.R.U32.HI R22, RZ, R18, R17 ;  /* 0x00000012ff167219 */ /* 0x020fe20000011611 */
[----:B0-----:R-:W-:-:S03]  /*0290*/  IMAD.SHL.U32 R9, R16, 0x20, RZ ;  /* 0x0000002010097824 */ /* 0x001fc600078e00ff */
[----:B------:R-:W-:Y:S01]  /*02a0*/  LOP3.LUT R19, R22, 0x1, RZ, 0xc0, !PT ;  /* 0x0000000116137812 */ /* 0x000fe200078ec0ff */
[----:B------:R-:W-:-:S03]  /*02b0*/  IMAD.IADD R8, R9, 0x1, R18 ;  /* 0x0000000109087824 */ /* 0x000fc600078e0212 */
[----:B------:R-:W-:Y:S01]  /*02c0*/  ISETP.NE.U32.AND P0, PT, R19, 0x1, PT ;  /* 0x000000011300780c */ /* 0x000fe20003f05070 */
[----:B------:R-:W-:-:S03]  /*02d0*/  IMAD R9, R8, 0x5, RZ ;  /* 0x0000000508097824 */ /* 0x000fc600078e02ff */
[----:B------:R-:W-:Y:S01]  /*02e0*/  R2P PR, R22, 0x7e ;  /* 0x0000007e16007804 */ /* 0x000fe20000000000 */
[----:B------:R-:W-:-:S08]  /*02f0*/  IMAD.WIDE.U32 R8, R9, 0x4, R4 ;  /* 0x0000000409087825 */ /* 0x000fd000078e0004 */
[----:B------:R-:W2:Y:S04]  /*0300*/  @!P0 LDG.E R19, desc[UR4][R8.64] ;  /* 0x0000000408138981 */ /* 0x000ea8000c1e1900 */
[----:B------:R-:W3:Y:S04]  /*0310*/  @!P0 LDG.E R20, desc[UR4][R8.64+0x10] ;  /* 0x0000100408148981 */ /* 0x000ee8000c1e1900 */
[----:B------:R-:W4:Y:S04]  /*0320*/  @P1 LDG.E R21, desc[UR4][R8.64+0x14] ;  /* 0x0000140408151981 */ /* 0x000f28000c1e1900 */
[----:B------:R-:W4:Y:S04]  /*0330*/  @P2 LDG.E R23, desc[UR4][R8.64+0x28] ;  /* 0x0000280408172981 */ /* 0x000f28000c1e1900 */
[----:B------:R-:W4:Y:S04]  /*0340*/  @P1 LDG.E R24, desc[UR4][R8.64+0x24] ;  /* 0x0000240408181981 */ /* 0x000f28000c1e1900 */
[----:B------:R-:W4:Y:S04]  /*0350*/  @P2 LDG.E R26, desc[UR4][R8.64+0x38] ;  /* 0x00003804081a2981 */ /* 0x000f28000c1e1900 */
[----:B------:R-:W4:Y:S04]  /*0360*/  @P3 LDG.E R25, desc[UR4][R8.64+0x3c] ;  /* 0x00003c0408193981 */ /* 0x000f28000c1e1900 */
[----:B------:R-:W4:Y:S01]  /*0370*/  @P4 LDG.E R27, desc[UR4][R8.64+0x50] ;  /* 0x00005004081b4981 */ /* 0x000f22000c1e1900 */
[----:B--2---:R-:W-:-:S03]  /*0380*/  @!P0 LOP3.LUT R14, R14, R19, RZ, 0x3c, !PT ;  /* 0x000000130e0e8212 */ /* 0x004fc600078e3cff */
[----:B------:R-:W2:Y:S01]  /*0390*/  @!P0 LDG.E R19, desc[UR4][R8.64+0x4] ;  /* 0x0000040408138981 */ /* 0x000ea2000c1e1900 */
[----:B---3--:R-:W-:-:S03]  /*03a0*/  @!P0 LOP3.LUT R7, R7, R20, RZ, 0x3c, !PT ;  /* 0x0000001407078212 */ /* 0x008fc600078e3cff */
[----:B------:R-:W3:Y:S01]  /*03b0*/  @!P0 LDG.E R20, desc[UR4][R8.64+0x8] ;  /* 0x0000080408148981 */ /* 0x000ee2000c1e1900 */
[----:B----4-:R-:W-:-:S03]  /*03c0*/  @P1 LOP3.LUT R14, R14, R21, RZ, 0x3c, !PT ;  /* 0x000000150e0e1212 */ /* 0x010fc600078e3cff */
[----:B------:R-:W4:Y:S01]  /*03d0*/  @!P0 LDG.E R21, desc[UR4][R8.64+0xc] ;  /* 0x00000c0408158981 */ /* 0x000f22000c1e1900 */
[----:B------:R-:W-:-:S03]  /*03e0*/  @P2 LOP3.LUT R14, R14, R23, RZ, 0x3c, !PT ;  /* 0x000000170e0e2212 */ /* 0x000fc600078e3cff */
[----:B------:R-:W4:Y:S01]  /*03f0*/  @P1 LDG.E R23, desc[UR4][R8.64+0x18] ;  /* 0x0000180408171981 */ /* 0x000f22000c1e1900 */
[----:B------:R-:W-:-:S03]  /*0400*/  @P1 LOP3.LUT R7, R7, R24, RZ, 0x3c, !PT ;  /* 0x0000001807071212 */ /* 0x000fc600078e3cff */
[----:B------:R-:W4:Y:S01]  /*0410*/  @P2 LDG.E R24, desc[UR4][R8.64+0x30] ;  /* 0x0000300408182981 */ /* 0x000f22000c1e1900 */
[----:B--2---:R-:W-:-:S03]  /*0420*/  @!P0 LOP3.LUT R2, R2, R19, RZ, 0x3c, !PT ;  /* 0x0000001302028212 */ /* 0x004fc600078e3cff */
[----:B------:R-:W2:Y:S01]  /*0430*/  @P1 LDG.E R19, desc[UR4][R8.64+0x20] ;  /* 0x0000200408131981 */ /* 0x000ea2000c1e1900 */
[----:B---3--:R-:W-:-:S03]  /*0440*/  @!P0 LOP3.LUT R3, R3, R20, RZ, 0x3c, !PT ;  /* 0x0000001403038212 */ /* 0x008fc600078e3cff */
[----:B------:R-:W3:Y:S01]  /*0450*/  @P1 LDG.E R20, desc[UR4][R8.64+0x1c] ;  /* 0x00001c0408141981 */ /* 0x000ee2000c1e1900 */
[----:B----4-:R-:W-:-:S03]  /*0460*/  @!P0 LOP3.LUT R6, R6, R21, RZ, 0x3c, !PT ;  /* 0x0000001506068212 */ /* 0x010fc600078e3cff */
[----:B------:R-:W4:Y:S01]  /*0470*/  @P2 LDG.E R21, desc[UR4][R8.64+0x2c] ;  /* 0x00002c0408152981 */ /* 0x000f22000c1e1900 */
[----:B------:R-:W-:-:S03]  /*0480*/  @P1 LOP3.LUT R2, R2, R23, RZ, 0x3c, !PT ;  /* 0x0000001702021212 */ /* 0x000fc600078e3cff */
[----:B------:R-:W4:Y:S01]  /*0490*/  @P2 LDG.E R23, desc[UR4][R8.64+0x34] ;  /* 0x0000340408172981 */ /* 0x000f22000c1e1900 */
[----:B------:R-:W-:-:S03]  /*04a0*/  @P2 LOP3.LUT R7, R7, R26, RZ, 0x3c, !PT ;  /* 0x0000001a07072212 */ /* 0x000fc600078e3cff */
[----:B------:R-:W4:Y:S01]  /*04b0*/  @P3 LDG.E R26, desc[UR4][R8.64+0x4c] ;  /* 0x00004c04081a3981 */ /* 0x000f22000c1e1900 */
[----:B------:R-:W-:-:S03]  /*04c0*/  @P3 LOP3.LUT R14, R14, R25, RZ, 0x3c, !PT ;  /* 0x000000190e0e3212 */ /* 0x000fc600078e3cff */
[----:B------:R-:W4:Y:S01]  /*04d0*/  @P5 LDG.E R25, desc[UR4][R8.64+0x64] ;  /* 0x0000640408195981 */ /* 0x000f22000c1e1900 */
[----:B--2---:R-:W-:-:S03]  /*04e0*/  @P1 LOP3.LUT R6, R6, R19, RZ, 0x3c, !PT ;  /* 0x0000001306061212 */ /* 0x004fc600078e3cff */
[----:B------:R-:W2:Y:S01]  /*04f0*/  @P3 LDG.E R19, desc[UR4][R8.64+0x40] ;  /* 0x0000400408133981 */ /* 0x000ea2000c1e1900 */
[----:B---3--:R-:W-:-:S03]  /*0500*/  @P1 LOP3.LUT R3, R3, R20, RZ, 0x3c, !PT ;  /* 0x0000001403031212 */ /* 0x008fc600078e3cff */
[----:B------:R-:W3:Y:S01]  /*0510*/  @P3 LDG.E R20, desc[UR4][R8.64+0x44] ;  /* 0x0000440408143981 */ /* 0x000ee2000c1e1900 */
[----:B------:R-:W-:-:S03]  /*0520*/  @P2 LOP3.LUT R3, R3, R24, RZ, 0x3c, !PT ;  /* 0x0000001803032212 */ /* 0x000fc600078e3cff */
[----:B------:R-:W3:Y:S01]  /*0530*/  @P4 LDG.E R24, desc[UR4][R8.64+0x58] ;  /* 0x0000580408184981 */ /* 0x000ee2000c1e1900 */
[----:B----4-:R-:W-:Y:S02]  /*0540*/  @P2 LOP3.LUT R2, R2, R21, RZ, 0x3c, !PT ;  /* 0x0000001502022212 */ /* 0x010fe400078e3cff */
[----:B------:R-:W-:Y:S01]  /*0550*/  @P2 LOP3.LUT R6, R6, R23, RZ, 0x3c, !PT ;  /* 0x0000001706062212 */ /* 0x000fe200078e3cff */
[----:B------:R-:W4:Y:S04]  /*0560*/  @P3 LDG.E R21, desc[UR4][R8.64+0x48] ;  /* 0x0000480408153981 */ /* 0x000f28000c1e1900 */
[----:B------:R-:W4:Y:S01]  /*0570*/  @P4 LDG.E R23, desc[UR4][R8.64+0x54] ;  /* 0x0000540408174981 */ /* 0x000f22000c1e1900 */
[----:B------:R-:W-:Y:S02]  /*0580*/  @P4 LOP3.LUT R14, R14, R27, RZ, 0x3c, !PT ;  /* 0x0000001b0e0e4212 */ /* 0x000fe400078e3cff */
[----:B------:R-:W-:-:S02]  /*0590*/  @P3 LOP3.LUT R7, R7, R26, RZ, 0x3c, !PT ;  /* 0x0000001a07073212 */ /* 0x000fc400078e3cff */
        /* <DEDUP_REMOVED lines=9> */
[----:B----4-:R-:W-:-:S03]  /*0630*/  @P3 LOP3.LUT R6, R6, R21, RZ, 0x3c, !PT ;  /* 0x0000001506063212 */ /* 0x010fc600078e3cff */
[----:B------:R-:W4:Y:S01]  /*0640*/  @P5 LDG.E R21, desc[UR4][R8.64+0x68] ;  /* 0x0000680408155981 */ /* 0x000f22000c1e1900 */
[----:B------:R-:W-:-:S03]  /*0650*/  @P4 LOP3.LUT R2, R2, R23, RZ, 0x3c, !PT ;  /* 0x0000001702024212 */ /* 0x000fc600078e3cff */
[----:B------:R-:W4:Y:S01]  /*0660*/  @P5 LDG.E R23, desc[UR4][R8.64+0x70] ;  /* 0x0000700408175981 */ /* 0x000f22000c1e1900 */
[----:B------:R-:W-:Y:S02]  /*0670*/  LOP3.LUT P0, RZ, R22, 0x80, RZ, 0xc0, !PT ;  /* 0x0000008016ff7812 */ /* 0x000fe4000780c0ff */
[----:B------:R-:W-:Y:S02]  /*0680*/  @P4 LOP3.LUT R7, R7, R26, RZ, 0x3c, !PT ;  /* 0x0000001a07074212 */ /* 0x000fe400078e3cff */
[----:B------:R-:W-:Y:S02]  /*0690*/  @P6 LOP3.LUT R14, R14, R25, RZ, 0x3c, !PT ;  /* 0x000000190e0e6212 */ /* 0x000fe400078e3cff */
[----:B------:R-:W4:Y:S07]  /*06a0*/  @P6 LDG.E R25, desc[UR4][R8.64+0x7c] ;  /* 0x00007c0408196981 */ /* 0x000f2e000c1e1900 */
[----:B------:R-:W4:Y:S04]  /*06b0*/  @P0 LDG.E R27, desc[UR4][R8.64+0x8c] ;  /* 0x00008c04081b0981 */ /* 0x000f28000c1e1900 */
[----:B------:R-:W4:Y:S04]  /*06c0*/  @P0 LDG.E R26, desc[UR4][R8.64+0x94] ;  /* 0x00009404081a0981 */ /* 0x000f28000c1e1900 */
        /* <DEDUP_REMOVED lines=11> */
[----:B------:R-:W-:Y:S02]  /*0780*/  @P6 LOP3.LUT R2, R2, R25, RZ, 0x3c, !PT ;  /* 0x0000001902026212 */ /* 0x000fe400078e3cff */
[----:B------:R-:W-:Y:S02]  /*0790*/  @P0 LOP3.LUT R14, R14, R27, RZ, 0x3c, !PT ;  /* 0x0000001b0e0e0212 */ /* 0x000fe400078e3cff */
[----:B--2---:R-:W-:Y:S02]  /*07a0*/  @P6 LOP3.LUT R6, R6, R19, RZ, 0x3c, !PT ;  /* 0x0000001306066212 */ /* 0x004fe400078e3cff */
[----:B---3--:R-:W-:Y:S02]  /*07b0*/  @P6 LOP3.LUT R3, R3, R20, RZ, 0x3c, !PT ;  /* 0x0000001403036212 */ /* 0x008fe400078e3cff */
[----:B------:R-:W-:Y:S02]  /*07c0*/  @P6 LOP3.LUT R7, R7, R24, RZ, 0x3c, !PT ;  /* 0x0000001807076212 */ /* 0x000fe400078e3cff */
[----:B------:R-:W-:-:S02]  /*07d0*/  @P0 LOP3.LUT R3, R3, R26, RZ, 0x3c, !PT ;  /* 0x0000001a03030212 */ /* 0x000fc400078e3cff */
[----:B----4-:R-:W-:Y:S02]  /*07e0*/  @P0 LOP3.LUT R2, R2, R21, RZ, 0x3c, !PT ;  /* 0x0000001502020212 */ /* 0x010fe400078e3cff */
[----:B------:R-:W-:Y:S02]  /*07f0*/  @P0 LOP3.LUT R7, R7, R28, RZ, 0x3c, !PT ;  /* 0x0000001c07070212 */ /* 0x000fe400078e3cff */
[----:B------:R-:W-:Y:S02]  /*0800*/  @P0 LOP3.LUT R6, R6, R23, RZ, 0x3c, !PT ;  /* 0x0000001706060212 */ /* 0x000fe400078e3cff */
[----:B------:R-:W-:-:S13]  /*0810*/  R2P PR, R22.B1, 0x7f ;  /* 0x0000007f16007804 */ /* 0x000fda0000001000 */
[----:B------:R-:W2:Y:S04]  /*0820*/  @P0 LDG.E R19, desc[UR4][R8.64+0xa0] ;  /* 0x0000a00408130981 */ /* 0x000ea8000c1e1900 */
[----:B------:R-:W3:Y:S04]  /*0830*/  @P1 LDG.E R23, desc[UR4][R8.64+0xb4] ;  /* 0x0000b40408171981 */ /* 0x000ee8000c1e1900 */
[----:B------:R-:W4:Y:S04]  /*0840*/  @P0 LDG.E R21, desc[UR4][R8.64+0xa4] ;  /* 0x0000a40408150981 */ /* 0x000f28000c1e1900 */
[----:B------:R-:W4:Y:S04]  /*0850*/  @P2 LDG.E R25, desc[UR4][R8.64+0xc8] ;  /* 0x0000c80408192981 */ /* 0x000f28000c1e1900 */
[----:B------:R-:W4:Y:S04]  /*0860*/  @P3 LDG.E R27, desc[UR4][R8.64+0xdc] ;  /* 0x0000dc04081b3981 */ /* 0x000f28000c1e1900 */
[----:B------:R-:W4:Y:S04]  /*0870*/  @P0 LDG.E R20, desc[UR4][R8.64+0xa8] ;  /* 0x0000a80408140981 */ /* 0x000f28000c1e1900 */
[----:B------:R-:W4:Y:S04]  /*0880*/  @P0 LDG.E R24, desc[UR4][R8.64+0xb0] ;  /* 0x0000b00408180981 */ /* 0x000f28000c1e1900 */
[----:B------:R-:W4:Y:S04]  /*0890*/  @P4 LDG.E R29, desc[UR4][R8.64+0xf0] ;  /* 0x0000f004081d4981 */ /* 0x000f28000c1e1900 */
[----:B------:R-:W4:Y:S01]  /*08a0*/  @P1 LDG.E R26, desc[UR4][R8.64+0xc4] ;  /* 0x0000c404081a1981 */ /* 0x000f22000c1e1900 */
[----:B--2---:R-:W-:-:S03]  /*08b0*/  @P0 LOP3.LUT R14, R14, R19, RZ, 0x3c, !PT ;  /* 0x000000130e0e0212 */ /* 0x004fc600078e3cff */
[----:B------:R-:W2:Y:S01]  /*08c0*/  @P0 LDG.E R19, desc[UR4][R8.64+0xac] ;  /* 0x0000ac0408130981 */ /* 0x000ea2000c1e1900 */
[----:B---3--:R-:W-:-:S03]  /*08d0*/  @P1 LOP3.LUT R14, R14, R23, RZ, 0x3c, !PT ;  /* 0x000000170e0e1212 */ /* 0x008fc600078e3cff */
[----:B------:R-:W3:Y:S01]  /*08e0*/  @P1 LDG.E R23, desc[UR4][R8.64+0xc0] ;  /* 0x0000c00408171981 */ /* 0x000ee2000c1e1900 */
[----:B----4-:R-:W-:-:S03]  /*08f0*/  @P0 LOP3.LUT R2, R2, R21, RZ, 0x3c, !PT ;  /* 0x0000001502020212 */ /* 0x010fc600078e3cff */
[----:B------:R-:W4:Y:S01]  /*0900*/  @P1 LDG.E R21, desc[UR4][R8.64+0xb8] ;  /* 0x0000b80408151981 */ /* 0x000f22000c1e1900 */
[----:B------:R-:W-:-:S03]  /*0910*/  @P2 LOP3.LUT R14, R14, R25, RZ, 0x3c, !PT ;  /* 0x000000190e0e2212 */ /* 0x000fc600078e3cff */
[----:B------:R-:W4:Y:S01]  /*0920*/  @P5 LDG.E R25, desc[UR4][R8.64+0x104] ;  /* 0x0001040408195981 */ /* 0x000f22000c1e1900 */
[----:B------:R-:W-:-:S03]  /*0930*/  @P3 LOP3.LUT R14, R14, R27, RZ, 0x3c, !PT ;  /* 0x0000001b0e0e3212 */ /* 0x000fc600078e3cff */
[----:B------:R-:W4:Y:S01]  /*0940*/  @P6 LDG.E R27, desc[UR4][R8.64+0x118] ;  /* 0x00011804081b6981 */ /* 0x000f22000c1e1900 */
[----:B------:R-:W-:-:S03]  /*0950*/  @P0 LOP3.LUT R3, R3, R20, RZ, 0x3c, !PT ;  /* 0x0000001403030212 */ /* 0x000fc600078e3cff */
[----:B------:R-:W4:Y:S01]  /*0960*/  @P1 LDG.E R20, desc[UR4][R8.64+0xbc] ;  /* 0x0000bc0408141981 */ /* 0x000f22000c1e1900 */
[----:B------:R-:W-:-:S03]  /*0970*/  @P0 LOP3.LUT R7, R7, R24, RZ, 0x3c, !PT ;  /* 0x0000001807070212 */ /* 0x000fc600078e3cff */
[----:B------:R-:W4:Y:S01]  /*0980*/  @P2 LDG.E R24, desc[UR4][R8.64+0xd8] ;  /* 0x0000d80408182981 */ /* 0x000f22000c1e1900 */
[----:B------:R-:W-:Y:S02]  /*0990*/  @P4 LOP3.LUT R14, R14, R29, RZ, 0x3c, !PT ;  /* 0x0000001d0e0e4212 */ /* 0x000fe400078e3cff */
[----:B------:R-:W-:Y:S02]  /*09a0*/  @P1 LOP3.LUT R7, R7, R26, RZ, 0x3c, !PT ;  /* 0x0000001a07071212 */ /* 0x000fe400078e3cff */
[----:B------:R-:W4:Y:S01]  /*09b0*/  @P3 LDG.E R26, desc[UR4][R8.64+0xe4] ;  /* 0x0000e404081a3981 */ /* 0x000f22000c1e1900 */
[----:B--2---:R-:W-:Y:S02]  /*09c0*/  @P0 LOP3.LUT R6, R6, R19, RZ, 0x3c, !PT ;  /* 0x0000001306060212 */ /* 0x004fe400078e3cff */
[----:B------:R-:W-:Y:S01]  /*09d0*/  LOP3.LUT P0, RZ, R22, 0x8000, RZ, 0xc0, !PT ;  /* 0x0000800016ff7812 */ /* 0x000fe2000780c0ff */
[----:B------:R-:W2:Y:S01]  /*09e0*/  @P2 LDG.E R19, desc[UR4][R8.64+0xcc] ;  /* 0x0000cc0408132981 */ /* 0x000ea2000c1e1900 */
[----:B---3--:R-:W-:-:S03]  /*09f0*/  @P1 LOP3.LUT R6, R6, R23, RZ, 0x3c, !PT ;  /* 0x0000001706061212 */ /* 0x008fc600078e3cff */
[----:B------:R-:W3:Y:S01]  /*0a00*/  @P2 LDG.E R22, desc[UR4][R8.64+0xd0] ;  /* 0x0000d00408162981 */ /* 0x000ee2000c1e1900 */
[----:B----4-:R-:W-:-:S03]  /*0a10*/  @P1 LOP3.LUT R2, R2, R21, RZ, 0x3c, !PT ;  /* 0x0000001502021212 */ /* 0x010fc600078e3cff */
[----:B------:R-:W4:Y:S01]  /*0a20*/  @P2 LDG.E R21, desc[UR4][R8.64+0xd4] ;  /* 0x0000d40408152981 */ /* 0x000f22000c1e1900 */
[----:B------:R-:W-:-:S03]  /*0a30*/  @P5 LOP3.LUT R14, R14, R25, RZ, 0x3c, !PT ;  /* 0x000000190e0e5212 */ /* 0x000fc600078e3cff */
[----:B------:R-:W4:Y:S04]  /*0a40*/  @P3 LDG.E R23, desc[UR4][R8.64+0xe0] ;  /* 0x0000e00408173981 */ /* 0x000f28000c1e1900 */
[----:B------:R-:W4:Y:S01]  /*0a50*/  @P3 LDG.E R25, desc[UR4][R8.64+0xe8] ;  /* 0x0000e80408193981 */ /* 0x000f22000c1e1900 */
[----:B------:R-:W-:-:S03]  /*0a60*/  @P1 LOP3.LUT R3, R3, R20, RZ, 0x3c, !PT ;  /* 0x0000001403031212 */ /* 0x000fc600078e3cff */
[----:B------:R-:W4:Y:S01]  /*0a70*/  @P3 LDG.E R20, desc[UR4][R8.64+0xec] ;  /* 0x0000ec0408143981 */ /* 0x000f22000c1e1900 */
[----:B------:R-:W-:-:S03]  /*0a80*/  @P2 LOP3.LUT R7, R7, R24, RZ, 0x3c, !PT ;  /* 0x0000001807072212 */ /* 0x000fc600078e3cff */
        /* <DEDUP_REMOVED lines=8> */
[----:B------:R-:W-:Y:S02]  /*0b10*/  @P3 LOP3.LUT R3, R3, R26, RZ, 0x3c, !PT ;  /* 0x0000001a03033212 */ /* 0x000fe400078e3cff */
[----:B------:R-:W-:Y:S01]  /*0b20*/  @P3 LOP3.LUT R2, R2, R23, RZ, 0x3c, !PT ;  /* 0x0000001702023212 */ /* 0x000fe200078e3cff */
[----:B------:R-:W4:Y:S01]  /*0b30*/  @P5 LDG.E R26, desc[UR4][R8.64+0x10c] ;  /* 0x00010c04081a5981 */ /* 0x000f22000c1e1900 */
[----:B------:R-:W-:-:S03]  /*0b40*/  @P3 LOP3.LUT R6, R6, R25, RZ, 0x3c, !PT ;  /* 0x0000001906063212 */ /* 0x000fc600078e3cff */
[----:B------:R-:W4:Y:S04]  /*0b50*/  @P5 LDG.E R23, desc[UR4][R8.64+0x108] ;  /* 0x0001080408175981 */ /* 0x000f28000c1e1900 */
        /* <DEDUP_REMOVED lines=19> */
[----:B------:R-:W-:-:S05]  /*0c90*/  VIADD R18, R18, 0x10 ;  /* 0x0000001012127836 */ /* 0x000fca0000000000 */
[----:B------:R-:W-:Y:S02]  /*0ca0*/  ISETP.NE.AND P1, PT, R18, 0x20, PT ;  /* 0x000000201200780c */ /* 0x000fe40003f25270 */
[----:B------:R-:W-:-:S04]  /*0cb0*/  @P5 LOP3.LUT R7, R7, R20, RZ, 0x3c, !PT ;  /* 0x0000001407075212 */ /* 0x000fc800078e3cff */
[----:B------:R-:W-:Y:S02]  /*0cc0*/  @P6 LOP3.LUT R7, R7, R24, RZ, 0x3c, !PT ;  /* 0x0000001807076212 */ /* 0x000fe400078e3cff */
[----:B------:R-:W-:Y:S02]  /*0cd0*/  @P0 LOP3.LUT R14, R14, R27, RZ, 0x3c, !PT ;  /* 0x0000001b0e0e0212 */ /* 0x000fe400078e3cff */
[----:B------:R-:W-:Y:S02]  /*0ce0*/  @P0 LOP3.LUT R7, R7, R28, RZ, 0x3c, !PT ;  /* 0x0000001c07070212 */ /* 0x000fe400078e3cff */
[----:B--2---:R-:W-:Y:S02]  /*0cf0*/  @P6 LOP3.LUT R2, R2, R19, RZ, 0x3c, !PT ;  /* 0x0000001302026212 */ /* 0x004fe400078e3cff */
[----:B---3--:R-:W-:Y:S02]  /*0d00*/  @P6 LOP3.LUT R3, R3, R22, RZ, 0x3c, !PT ;  /* 0x0000001603036212 */ /* 0x008fe400078e3cff */
[----:B----4-:R-:W-:-:S02]  /*0d10*/  @P6 LOP3.LUT R6, R6, R21, RZ, 0x3c, !PT ;  /* 0x0000001506066212 */ /* 0x010fc400078e3cff */
[----:B------:R-:W-:Y:S02]  /*0d20*/  @P0 LOP3.LUT R3, R3, R26, RZ, 0x3c, !PT ;  /* 0x0000001a03030212 */ /* 0x000fe400078e3cff */
[----:B------:R-:W-:Y:S02]  /*0d30*/  @P0 LOP3.LUT R2, R2, R23, RZ, 0x3c, !PT ;  /* 0x0000001702020212 */ /* 0x000fe400078e3cff */
[----:B------:R-:W-:Y:S01]  /*0d40*/  @P0 LOP3.LUT R6, R6, R25, RZ, 0x3c, !PT ;  /* 0x0000001906060212 */ /* 0x000fe200078e3cff */
[----:B------:R-:W-:Y:S06]  /*0d50*/  @P1 BRA `(.L_x_6) ;  /* 0xfffffff400481947 */ /* 0x000fec000383ffff */
[----:B------:R-:W-:-:S05]  /*0d60*/  VIADD R16, R16, 0x1 ;  /* 0x0000000110107836 */ /* 0x000fca0000000000 */
[----:B------:R-:W-:-:S13]  /*0d70*/  ISETP.NE.AND P0, PT, R16, 0x5, PT ;  /* 0x000000051000780c */ /* 0x000fda0003f05270 */
[----:B------:R-:W-:Y:S05]  /*0d80*/  @P0 BRA `(.L_x_7) ;  /* 0xfffffff400200947 */ /* 0x000fea000383ffff */
[----:B------:R-:W0:Y:S01]  /*0d90*/  LDC.64 R8, c[0x0][0x380] ;  /* 0x0000e000ff087b82 */ /* 0x000e220000000a00 */
[----:B------:R-:W-:Y:S01]  /*0da0*/  IMAD R15, R0, 0x40, R15 ;  /* 0x00000040000f7824 */ /* 0x000fe200078e020f */
[----:B------:R-:W-:Y:S01]  /*0db0*/  LOP3.LUT R16, R11, 0x3, RZ, 0xc0, !PT ;  /* 0x000000030b107812 */ /* 0x000fe200078ec0ff */
[----:B------:R-:W-:-:S05]  /*0dc0*/  VIADD R13, R13, 0x1 ;  /* 0x000000010d0d7836 */ /* 0x000fca0000000000 */
[----:B------:R-:W-:Y:S01]  /*0dd0*/  ISETP.GE.U32.AND P0, PT, R13, R16, PT ;  /* 0x000000100d00720c */ /* 0x000fe20003f06070 */
[----:B0-----:R-:W-:-:S05]  /*0de0*/  IMAD.WIDE R8, R15, 0x30, R8 ;  /* 0x000000300f087825 */ /* 0x001fca00078e0208 */
[----:B------:R0:W-:Y:S04]  /*0df0*/  STG.E.64 desc[UR4][R8.64+0x8], R2 ;  /* 0x0000080208007986 */ /* 0x0001e8000c101b04 */
[----:B------:R0:W-:Y:S04]  /*0e00*/  STG.E.64 desc[UR4][R8.64+0x10], R6 ;  /* 0x0000100608007986 */ /* 0x0001e8000c101b04 */
[----:B------:R0:W-:Y:S01]  /*0e10*/  STG.E desc[UR4][R8.64+0x4], R14 ;  /* 0x0000040e08007986 */ /* 0x0001e2000c101904 */
[----:B------:R-:W-:Y:S05]  /*0e20*/  @!P0 BRA `(.L_x_8) ;  /* 0xfffffff000e88947 */ /* 0x000fea000383ffff */
.L_x_5:
[----:B------:R-:W-:Y:S05]  /*0e30*/  BSYNC.RECONVERGENT B1 ;  /* 0x0000000000017941 */ /* 0x000fea0003800200 */
.L_x_4:
[C---:B------:R-:W-:Y:S01]  /*0e40*/  ISETP.GT.U32.AND P0, PT, R11.reuse, 0x3, PT ;  /* 0x000000030b00780c */ /* 0x040fe20003f04070 */
[----:B------:R-:W-:Y:S01]  /*0e50*/  VIADD R12, R12, 0x1 ;  /* 0x000000010c0c7836 */ /* 0x000fe20000000000 */
[--C-:B------:R-:W-:Y:S02]  /*0e60*/  SHF.R.U64 R11, R11, 0x2, R10.reuse ;  /* 0x000000020b0b7819 */ /* 0x100fe4000000120a */
[----:B------:R-:W-:Y:S02]  /*0e70*/  ISETP.GT.U32.AND.EX P0, PT, R10, RZ, PT, P0 ;  /* 0x000000ff0a00720c */ /* 0x000fe40003f04100 */
[----:B------:R-:W-:-:S11]  /*0e80*/  SHF.R.U32.HI R10, RZ, 0x2, R10 ;  /* 0x00000002ff0a7819 */ /* 0x000fd6000001160a */
[----:B------:R-:W-:Y:S05]  /*0e90*/  @P0 BRA `(.L_x_9) ;  /* 0xfffffff000ac0947 */ /* 0x000fea000383ffff */
.L_x_3:
[----:B------:R-:W-:Y:S05]  /*0ea0*/  BSYNC.RECONVERGENT B0 ;  /* 0x0000000000007941 */ /* 0x000fea0003800200 */
.L_x_2:
[----:B0-----:R-:W0:Y:S01]  /*0eb0*/  S2R R5, SR_TID.X ;  /* 0x0000000000057919 */ /* 0x001e220000002100 */
[----:B------:R-:W1:Y:S01]  /*0ec0*/  LDC.64 R2, c[0x0][0x380] ;  /* 0x0000e000ff027b82 */ /* 0x000e620000000a00 */
[----:B0-----:R-:W-:-:S04]  /*0ed0*/  IMAD R5, R0, 0x40, R5 ;  /* 0x0000004000057824 */ /* 0x001fc800078e0205 */
[----:B-1----:R-:W-:-:S05]  /*0ee0*/  IMAD.WIDE R2, R5, 0x30, R2 ;  /* 0x0000003005027825 */ /* 0x002fca00078e0202 */
[----:B------:R-:W-:Y:S04]  /*0ef0*/  STG.E.64 desc[UR4][R2.64+0x18], RZ ;  /* 0x000018ff02007986 */ /* 0x000fe8000c101b04 */
[----:B------:R-:W-:Y:S04]  /*0f00*/  STG.E desc[UR4][R2.64+0x20], RZ ;  /* 0x000020ff02007986 */ /* 0x000fe8000c101904 */
[----:B------:R-:W-:Y:S01]  /*0f10*/  STG.E.64 desc[UR4][R2.64+0x28], RZ ;  /* 0x000028ff02007986 */ /* 0x000fe2000c101b04 */
[----:B------:R-:W-:Y:S05]  /*0f20*/  EXIT ;  /* 0x000000000000794d */ /* 0x000fea0003800000 */
.L_x_10:
        /* <DEDUP_REMOVED lines=13> */
.L_x_12:


//--------------------- .nv.global.init           --------------------------
	.section	.nv.global.init,"aw",@progbits
	.align	4
.nv.global.init:
	.type		mrg32k3aM1SubSeq,@object
	.size		mrg32k3aM1SubSeq,(mrg32k3aM2SubSeq - mrg32k3aM1SubSeq)
mrg32k3aM1SubSeq:
        /*0000*/ 	.byte	0x0b, 0xcc, 0xee, 0x04, 0x73, 0x29, 0x8b, 0x6f, 0xf6, 0x53, 0x03, 0xf6, 0x23, 0xf6, 0xea, 0xda
        /* <DEDUP_REMOVED lines=125> */
	.type		mrg32k3aM2SubSeq,@object
	.size		mrg32k3aM2SubSeq,(mrg32k3aM1 - mrg32k3aM2SubSeq)
mrg32k3aM2SubSeq:
        /* <DEDUP_REMOVED lines=126> */
	.type		mrg32k3aM1,@object
	.size		mrg32k3aM1,(mrg32k3aM1Seq - mrg32k3aM1)
mrg32k3aM1:
        /* <DEDUP_REMOVED lines=144> */
	.type		mrg32k3aM1Seq,@object
	.size		mrg32k3aM1Seq,(mrg32k3aM2 - mrg32k3aM1Seq)
mrg32k3aM1Seq:
        /* <DEDUP_REMOVED lines=144> */
	.type		mrg32k3aM2,@object
	.size		mrg32k3aM2,(mrg32k3aM2Seq - mrg32k3aM2)
mrg32k3aM2:
        /* <DEDUP_REMOVED lines=144> */
	.type		mrg32k3aM2Seq,@object
	.size		mrg32k3aM2Seq,(precalc_xorwow_matrix - mrg32k3aM2Seq)
mrg32k3aM2Seq:
        /* <DEDUP_REMOVED lines=144> */
	.type		precalc_xorwow_matrix,@object
	.size		precalc_xorwow_matrix,(precalc_xorwow_offset_matrix - precalc_xorwow_matrix)
precalc_xorwow_matrix:
        /* <DEDUP_REMOVED lines=6400> */
	.type		precalc_xorwow_offset_matrix,@object
	.size		precalc_xorwow_offset_matrix,(.L_1 - precalc_xorwow_offset_matrix)
precalc_xorwow_offset_matrix:
        /* <DEDUP_REMOVED lines=6400> */
.L_1:


//--------------------- .nv.shared.reserved.0     --------------------------
	.section	.nv.shared.reserved.0,"aw",@nobits
	.weak		__nv_reservedSMEM_offset_0_alias
	.size		__nv_reservedSMEM_offset_0_alias, 0, 64
	.other		__nv_reservedSMEM_offset_0_alias,@"STO_CUDA_RESERVED_SHARED STV_DEFAULT"
__nv_reservedSMEM_offset_0_alias:
	.zero		0
	.zero		64


//--------------------- .nv.constant0._Z15generate_kernelP17curandStateXORWOWPj --------------------------
	.section	.nv.constant0._Z15generate_kernelP17curandStateXORWOWPj,"a",@progbits
	.sectionflags	@""
	.align	4
.nv.constant0._Z15generate_kernelP17curandStateXORWOWPj:
	.zero		912


//--------------------- .nv.constant0._Z12setup_kernelP17curandStateXORWOW --------------------------
	.section	.nv.constant0._Z12setup_kernelP17curandStateXORWOW,"a",@progbits
	.sectionflags	@""
	.align	4
.nv.constant0._Z12setup_kernelP17curandStateXORWOW:
	.zero		904


//--------------------- SYMBOLS --------------------------

	.type		.nv.reservedSmem.offset0,@object
	.size		.nv.reservedSmem.offset0,0x4
